//
// Generated by NVIDIA NVVM Compiler
//
// Compiler Build ID: CL-36424714
// Cuda compilation tools, release 13.0, V13.0.88
// Based on NVVM 20.0.0
//

.version 9.0
.target sm_100
.address_size 64

	// .globl	_Z25flash_attention_v1_kernelPfS_S_S_S_S_if
// _ZZ25flash_attention_v1_kernelPfS_S_S_S_S_ifE2sQ has been demoted
// _ZZ25flash_attention_v1_kernelPfS_S_S_S_S_ifE2sK has been demoted
// _ZZ25flash_attention_v1_kernelPfS_S_S_S_S_ifE2sV has been demoted
// _ZZ25flash_attention_v1_kernelPfS_S_S_S_S_ifE2sO has been demoted
// _ZZ25flash_attention_v1_kernelPfS_S_S_S_S_ifE3sQK has been demoted
// _ZZ25flash_attention_v1_kernelPfS_S_S_S_S_ifE5sNewO has been demoted
// _ZZ25flash_attention_v1_kernelPfS_S_S_S_S_ifE6sSafeE has been demoted
// _ZZ25flash_attention_v1_kernelPfS_S_S_S_S_ifE6sDenom has been demoted
// _ZZ25flash_attention_v1_kernelPfS_S_S_S_S_ifE4sMax has been demoted

.visible .entry _Z25flash_attention_v1_kernelPfS_S_S_S_S_if(
	.param .u64 .ptr .align 1 _Z25flash_attention_v1_kernelPfS_S_S_S_S_if_param_0,
	.param .u64 .ptr .align 1 _Z25flash_attention_v1_kernelPfS_S_S_S_S_if_param_1,
	.param .u64 .ptr .align 1 _Z25flash_attention_v1_kernelPfS_S_S_S_S_if_param_2,
	.param .u64 .ptr .align 1 _Z25flash_attention_v1_kernelPfS_S_S_S_S_if_param_3,
	.param .u64 .ptr .align 1 _Z25flash_attention_v1_kernelPfS_S_S_S_S_if_param_4,
	.param .u64 .ptr .align 1 _Z25flash_attention_v1_kernelPfS_S_S_S_S_if_param_5,
	.param .u32 _Z25flash_attention_v1_kernelPfS_S_S_S_S_if_param_6,
	.param .f32 _Z25flash_attention_v1_kernelPfS_S_S_S_S_if_param_7
)
{
	.reg .pred 	%p<6>;
	.reg .b32 	%r<59>;
	.reg .b32 	%f<97>;
	.reg .b64 	%rd<28>;
	// demoted variable
	.shared .align 4 .b8 _ZZ25flash_attention_v1_kernelPfS_S_S_S_S_ifE2sQ[32];
	// demoted variable
	.shared .align 4 .b8 _ZZ25flash_attention_v1_kernelPfS_S_S_S_S_ifE2sK[32];
	// demoted variable
	.shared .align 4 .b8 _ZZ25flash_attention_v1_kernelPfS_S_S_S_S_ifE2sV[32];
	// demoted variable
	.shared .align 4 .b8 _ZZ25flash_attention_v1_kernelPfS_S_S_S_S_ifE2sO[32];
	// demoted variable
	.shared .align 4 .b8 _ZZ25flash_attention_v1_kernelPfS_S_S_S_S_ifE3sQK[16];
	// demoted variable
	.shared .align 4 .b8 _ZZ25flash_attention_v1_kernelPfS_S_S_S_S_ifE5sNewO[32];
	// demoted variable
	.shared .align 4 .b8 _ZZ25flash_attention_v1_kernelPfS_S_S_S_S_ifE6sSafeE[16];
	// demoted variable
	.shared .align 4 .b8 _ZZ25flash_attention_v1_kernelPfS_S_S_S_S_ifE6sDenom[8];
	// demoted variable
	.shared .align 4 .b8 _ZZ25flash_attention_v1_kernelPfS_S_S_S_S_ifE4sMax[8];
	ld.param.u32 	%r26, [_Z25flash_attention_v1_kernelPfS_S_S_S_S_if_param_6];
	mov.u32 	%r56, %tid.x;
	mov.u32 	%r2, %tid.y;
	mov.u32 	%r27, %ctaid.y;
	mov.u32 	%r28, %ntid.y;
	mad.lo.s32 	%r3, %r27, %r28, %r2;
	setp.lt.s32 	%p1, %r26, 1;
	@%p1 bra 	$L__BB0_9;
	ld.param.u64 	%rd27, [_Z25flash_attention_v1_kernelPfS_S_S_S_S_if_param_5];
	ld.param.u64 	%rd26, [_Z25flash_attention_v1_kernelPfS_S_S_S_S_if_param_4];
	ld.param.u64 	%rd25, [_Z25flash_attention_v1_kernelPfS_S_S_S_S_if_param_3];
	ld.param.u64 	%rd23, [_Z25flash_attention_v1_kernelPfS_S_S_S_S_if_param_1];
	ld.param.u64 	%rd22, [_Z25flash_attention_v1_kernelPfS_S_S_S_S_if_param_0];
	cvta.to.global.u64 	%rd12, %rd25;
	cvta.to.global.u64 	%rd13, %rd22;
	add.s32 	%r29, %r26, 1;
	shr.u32 	%r30, %r29, 1;
	cvta.to.global.u64 	%rd14, %rd26;
	cvta.to.global.u64 	%rd15, %rd27;
	shl.b32 	%r31, %r56, 2;
	add.s32 	%r57, %r31, %r2;
	shl.b32 	%r32, %r56, 4;
	mov.u32 	%r33, _ZZ25flash_attention_v1_kernelPfS_S_S_S_S_ifE2sK;
	add.s32 	%r5, %r33, %r32;
	mov.u32 	%r34, _ZZ25flash_attention_v1_kernelPfS_S_S_S_S_ifE2sV;
	add.s32 	%r35, %r34, %r32;
	shl.b32 	%r36, %r3, 2;
	add.s32 	%r37, %r36, %r56;
	shl.b32 	%r38, %r2, 4;
	mov.u32 	%r39, _ZZ25flash_attention_v1_kernelPfS_S_S_S_S_ifE2sQ;
	add.s32 	%r6, %r39, %r38;
	mov.u32 	%r40, _ZZ25flash_attention_v1_kernelPfS_S_S_S_S_ifE2sO;
	add.s32 	%r41, %r40, %r38;
	mul.wide.u32 	%rd16, %r3, 4;
	add.s64 	%rd1, %rd14, %rd16;
	shl.b32 	%r42, %r2, 2;
	mov.u32 	%r43, _ZZ25flash_attention_v1_kernelPfS_S_S_S_S_ifE4sMax;
	add.s32 	%r7, %r43, %r42;
	add.s64 	%rd2, %rd15, %rd16;
	mov.u32 	%r44, _ZZ25flash_attention_v1_kernelPfS_S_S_S_S_ifE6sDenom;
	add.s32 	%r8, %r44, %r42;
	shl.b32 	%r45, %r2, 3;
	mov.u32 	%r46, _ZZ25flash_attention_v1_kernelPfS_S_S_S_S_ifE3sQK;
	add.s32 	%r9, %r46, %r45;
	add.s32 	%r10, %r9, %r31;
	mov.u32 	%r47, _ZZ25flash_attention_v1_kernelPfS_S_S_S_S_ifE6sSafeE;
	add.s32 	%r11, %r47, %r45;
	add.s32 	%r12, %r11, %r31;
	mov.u32 	%r48, _ZZ25flash_attention_v1_kernelPfS_S_S_S_S_ifE5sNewO;
	add.s32 	%r49, %r48, %r38;
	add.s32 	%r13, %r5, %r42;
	add.s32 	%r14, %r35, %r42;
	mul.wide.u32 	%rd17, %r37, 4;
	add.s64 	%rd3, %rd13, %rd17;
	add.s32 	%r15, %r6, %r31;
	add.s64 	%rd4, %rd12, %rd17;
	add.s32 	%r16, %r41, %r31;
	add.s32 	%r17, %r49, %r31;
	mad.lo.s32 	%r18, %r56, -12, %r35;
	neg.s32 	%r58, %r30;
	cvta.to.global.u64 	%rd5, %rd23;
$L__BB0_2:
	setp.ge.s32 	%p2, %r56, %r26;
	@%p2 bra 	$L__BB0_4;
	ld.param.u64 	%rd24, [_Z25flash_attention_v1_kernelPfS_S_S_S_S_if_param_2];
	mul.wide.u32 	%rd18, %r57, 4;
	add.s64 	%rd19, %rd5, %rd18;
	ld.global.f32 	%f4, [%rd19];
	st.shared.f32 	[%r13], %f4;
	cvta.to.global.u64 	%rd20, %rd24;
	add.s64 	%rd21, %rd20, %rd18;
	ld.global.f32 	%f5, [%rd21];
	st.shared.f32 	[%r14], %f5;
	ld.global.f32 	%f6, [%rd19+8];
	st.shared.f32 	[%r13+8], %f6;
	ld.global.f32 	%f7, [%rd21+8];
	st.shared.f32 	[%r14+8], %f7;
$L__BB0_4:
	setp.ge.u32 	%p3, %r3, %r26;
	@%p3 bra 	$L__BB0_6;
	ld.global.f32 	%f8, [%rd3];
	st.shared.f32 	[%r15], %f8;
	ld.global.f32 	%f9, [%rd4];
	st.shared.f32 	[%r16], %f9;
	ld.global.f32 	%f10, [%rd3+8];
	st.shared.f32 	[%r15+8], %f10;
	ld.global.f32 	%f11, [%rd4+8];
	st.shared.f32 	[%r16+8], %f11;
	ld.global.f32 	%f12, [%rd1];
	st.shared.f32 	[%r7], %f12;
	ld.global.f32 	%f13, [%rd2];
	st.shared.f32 	[%r8], %f13;
$L__BB0_6:
	ld.param.f32 	%f96, [_Z25flash_attention_v1_kernelPfS_S_S_S_S_if_param_7];
	bar.sync 	0;
	ld.shared.f32 	%f14, [%r6];
	ld.shared.f32 	%f15, [%r5];
	fma.rn.f32 	%f16, %f14, %f15, 0f00000000;
	ld.shared.f32 	%f17, [%r6+4];
	ld.shared.f32 	%f18, [%r5+4];
	fma.rn.f32 	%f19, %f17, %f18, %f16;
	ld.shared.f32 	%f20, [%r6+8];
	ld.shared.f32 	%f21, [%r5+8];
	fma.rn.f32 	%f22, %f20, %f21, %f19;
	ld.shared.f32 	%f23, [%r6+12];
	ld.shared.f32 	%f24, [%r5+12];
	fma.rn.f32 	%f25, %f23, %f24, %f22;
	mul.f32 	%f26, %f96, %f25;
	st.shared.f32 	[%r10], %f26;
	bar.sync 	0;
	ld.shared.f32 	%f27, [%r9];
	max.f32 	%f28, %f27, 0fFF800000;
	ld.shared.f32 	%f29, [%r9+4];
	max.f32 	%f30, %f28, %f29;
	bar.sync 	0;
	ld.shared.f32 	%f31, [%r10];
	sub.f32 	%f32, %f31, %f30;
	fma.rn.f32 	%f33, %f32, 0f3BBB989D, 0f3F000000;
	cvt.sat.f32.f32 	%f34, %f33;
	mov.f32 	%f35, 0f4B400001;
	mov.f32 	%f36, 0f437C0000;
	fma.rm.f32 	%f37, %f34, %f36, %f35;
	add.f32 	%f38, %f37, 0fCB40007F;
	neg.f32 	%f39, %f38;
	fma.rn.f32 	%f40, %f32, 0f3FB8AA3B, %f39;
	fma.rn.f32 	%f41, %f32, 0f32A57060, %f40;
	mov.b32 	%r50, %f37;
	shl.b32 	%r51, %r50, 23;
	mov.b32 	%f42, %r51;
	ex2.approx.ftz.f32 	%f43, %f41;
	mul.f32 	%f44, %f43, %f42;
	st.shared.f32 	[%r12], %f44;
	bar.sync 	0;
	ld.shared.f32 	%f45, [%r11];
	add.f32 	%f46, %f45, 0f00000000;
	ld.shared.f32 	%f47, [%r11+4];
	add.f32 	%f48, %f46, %f47;
	bar.sync 	0;
	ld.shared.f32 	%f49, [%r7];
	max.f32 	%f1, %f49, %f30;
	sub.f32 	%f50, %f49, %f1;
	fma.rn.f32 	%f51, %f50, 0f3BBB989D, 0f3F000000;
	cvt.sat.f32.f32 	%f52, %f51;
	fma.rm.f32 	%f53, %f52, %f36, %f35;
	add.f32 	%f54, %f53, 0fCB40007F;
	neg.f32 	%f55, %f54;
	fma.rn.f32 	%f56, %f50, 0f3FB8AA3B, %f55;
	fma.rn.f32 	%f57, %f50, 0f32A57060, %f56;
	mov.b32 	%r52, %f53;
	shl.b32 	%r53, %r52, 23;
	mov.b32 	%f58, %r53;
	ex2.approx.ftz.f32 	%f59, %f57;
	mul.f32 	%f60, %f59, %f58;
	sub.f32 	%f61, %f30, %f1;
	fma.rn.f32 	%f62, %f61, 0f3BBB989D, 0f3F000000;
	cvt.sat.f32.f32 	%f63, %f62;
	fma.rm.f32 	%f64, %f63, %f36, %f35;
	add.f32 	%f65, %f64, 0fCB40007F;
	neg.f32 	%f66, %f65;
	fma.rn.f32 	%f67, %f61, 0f3FB8AA3B, %f66;
	fma.rn.f32 	%f68, %f61, 0f32A57060, %f67;
	mov.b32 	%r54, %f64;
	shl.b32 	%r55, %r54, 23;
	mov.b32 	%f69, %r55;
	ex2.approx.ftz.f32 	%f70, %f68;
	mul.f32 	%f71, %f70, %f69;
	ld.shared.f32 	%f72, [%r8];
	mul.f32 	%f73, %f48, %f71;
	fma.rn.f32 	%f2, %f72, %f60, %f73;
	ld.shared.f32 	%f74, [%r11];
	mul.f32 	%f75, %f71, %f74;
	ld.shared.f32 	%f76, [%r18];
	fma.rn.f32 	%f77, %f75, %f76, 0f00000000;
	ld.shared.f32 	%f78, [%r18+8];
	fma.rn.f32 	%f79, %f75, %f78, 0f00000000;
	ld.shared.f32 	%f80, [%r11+4];
	mul.f32 	%f81, %f71, %f80;
	ld.shared.f32 	%f82, [%r18+16];
	fma.rn.f32 	%f83, %f81, %f82, %f77;
	ld.shared.f32 	%f84, [%r18+24];
	fma.rn.f32 	%f85, %f81, %f84, %f79;
	ld.shared.f32 	%f86, [%r16];
	mul.f32 	%f87, %f60, %f86;
	fma.rn.f32 	%f88, %f87, %f72, %f83;
	div.rn.f32 	%f89, %f88, %f2;
	st.shared.f32 	[%r17], %f89;
	ld.shared.f32 	%f90, [%r16+8];
	mul.f32 	%f91, %f60, %f90;
	fma.rn.f32 	%f92, %f91, %f72, %f85;
	div.rn.f32 	%f93, %f92, %f2;
	st.shared.f32 	[%r17+8], %f93;
	bar.sync 	0;
	@%p3 bra 	$L__BB0_8;
	ld.shared.f32 	%f94, [%r17];
	st.global.f32 	[%rd4], %f94;
	ld.shared.f32 	%f95, [%r17+8];
	st.global.f32 	[%rd4+8], %f95;
$L__BB0_8:
	st.global.f32 	[%rd1], %f1;
	st.global.f32 	[%rd2], %f2;
	bar.sync 	0;
	add.s32 	%r58, %r58, 1;
	setp.ne.s32 	%p5, %r58, 0;
	add.s32 	%r57, %r57, 8;
	add.s32 	%r56, %r56, 2;
	@%p5 bra 	$L__BB0_2;
$L__BB0_9:
	ret;

}
	// .globl	_Z15naive_nrow_gemmPfS_S_ffiiii
.visible .entry _Z15naive_nrow_gemmPfS_S_ffiiii(
	.param .u64 .ptr .align 1 _Z15naive_nrow_gemmPfS_S_ffiiii_param_0,
	.param .u64 .ptr .align 1 _Z15naive_nrow_gemmPfS_S_ffiiii_param_1,
	.param .u64 .ptr .align 1 _Z15naive_nrow_gemmPfS_S_ffiiii_param_2,
	.param .f32 _Z15naive_nrow_gemmPfS_S_ffiiii_param_3,
	.param .f32 _Z15naive_nrow_gemmPfS_S_ffiiii_param_4,
	.param .u32 _Z15naive_nrow_gemmPfS_S_ffiiii_param_5,
	.param .u32 _Z15naive_nrow_gemmPfS_S_ffiiii_param_6,
	.param .u32 _Z15naive_nrow_gemmPfS_S_ffiiii_param_7,
	.param .u32 _Z15naive_nrow_gemmPfS_S_ffiiii_param_8
)
{
	.reg .pred 	%p<24>;
	.reg .b32 	%r<77>;
	.reg .b32 	%f<183>;
	.reg .b64 	%rd<53>;

	ld.param.u64 	%rd11, [_Z15naive_nrow_gemmPfS_S_ffiiii_param_0];
	ld.param.u64 	%rd12, [_Z15naive_nrow_gemmPfS_S_ffiiii_param_1];
	ld.param.u64 	%rd13, [_Z15naive_nrow_gemmPfS_S_ffiiii_param_2];
	ld.param.f32 	%f16, [_Z15naive_nrow_gemmPfS_S_ffiiii_param_3];
	ld.param.f32 	%f17, [_Z15naive_nrow_gemmPfS_S_ffiiii_param_4];
	ld.param.u32 	%r39, [_Z15naive_nrow_gemmPfS_S_ffiiii_param_6];
	ld.param.u32 	%r40, [_Z15naive_nrow_gemmPfS_S_ffiiii_param_7];
	ld.param.u32 	%r41, [_Z15naive_nrow_gemmPfS_S_ffiiii_param_8];
	cvta.to.global.u64 	%rd1, %rd12;
	cvta.to.global.u64 	%rd2, %rd11;
	cvta.to.global.u64 	%rd3, %rd13;
	mov.u32 	%r42, %tid.x;
	mov.u32 	%r43, %ntid.x;
	mov.u32 	%r44, %ctaid.x;
	mad.lo.s32 	%r45, %r43, %r44, %r42;
	mul.lo.s32 	%r65, %r41, %r45;
	add.s32 	%r2, %r65, %r41;
	min.s32 	%r46, %r41, %r39;
	setp.lt.s32 	%p1, %r46, 1;
	@%p1 bra 	$L__BB1_34;
	setp.lt.s32 	%p2, %r40, 1;
	@%p2 bra 	$L__BB1_19;
	and.b32  	%r3, %r40, 15;
	and.b32  	%r4, %r40, 7;
	and.b32  	%r5, %r40, 2147483632;
	and.b32  	%r6, %r40, 3;
	add.s64 	%rd4, %rd2, 32;
$L__BB1_3:
	mul.lo.s32 	%r8, %r65, %r40;
	mov.b32 	%r66, 0;
$L__BB1_4:
	setp.lt.u32 	%p13, %r40, 16;
	mul.lo.s32 	%r10, %r66, %r40;
	mov.f32 	%f182, 0f00000000;
	mov.b32 	%r70, 0;
	@%p13 bra 	$L__BB1_7;
	and.b32  	%r55, %r40, 2147483632;
	neg.s32 	%r68, %r55;
	mul.wide.u32 	%rd21, %r10, 4;
	add.s64 	%rd22, %rd1, %rd21;
	add.s64 	%rd52, %rd22, 32;
	mov.f32 	%f182, 0f00000000;
	mov.u32 	%r67, %r8;
$L__BB1_6:
	.pragma "nounroll";
	mul.wide.s32 	%rd23, %r67, 4;
	add.s64 	%rd24, %rd4, %rd23;
	ld.global.f32 	%f83, [%rd24+-32];
	ld.global.f32 	%f84, [%rd52+-32];
	fma.rn.f32 	%f85, %f83, %f84, %f182;
	ld.global.f32 	%f86, [%rd24+-28];
	ld.global.f32 	%f87, [%rd52+-28];
	fma.rn.f32 	%f88, %f86, %f87, %f85;
	ld.global.f32 	%f89, [%rd24+-24];
	ld.global.f32 	%f90, [%rd52+-24];
	fma.rn.f32 	%f91, %f89, %f90, %f88;
	ld.global.f32 	%f92, [%rd24+-20];
	ld.global.f32 	%f93, [%rd52+-20];
	fma.rn.f32 	%f94, %f92, %f93, %f91;
	ld.global.f32 	%f95, [%rd24+-16];
	ld.global.f32 	%f96, [%rd52+-16];
	fma.rn.f32 	%f97, %f95, %f96, %f94;
	ld.global.f32 	%f98, [%rd24+-12];
	ld.global.f32 	%f99, [%rd52+-12];
	fma.rn.f32 	%f100, %f98, %f99, %f97;
	ld.global.f32 	%f101, [%rd24+-8];
	ld.global.f32 	%f102, [%rd52+-8];
	fma.rn.f32 	%f103, %f101, %f102, %f100;
	ld.global.f32 	%f104, [%rd24+-4];
	ld.global.f32 	%f105, [%rd52+-4];
	fma.rn.f32 	%f106, %f104, %f105, %f103;
	ld.global.f32 	%f107, [%rd24];
	ld.global.f32 	%f108, [%rd52];
	fma.rn.f32 	%f109, %f107, %f108, %f106;
	ld.global.f32 	%f110, [%rd24+4];
	ld.global.f32 	%f111, [%rd52+4];
	fma.rn.f32 	%f112, %f110, %f111, %f109;
	ld.global.f32 	%f113, [%rd24+8];
	ld.global.f32 	%f114, [%rd52+8];
	fma.rn.f32 	%f115, %f113, %f114, %f112;
	ld.global.f32 	%f116, [%rd24+12];
	ld.global.f32 	%f117, [%rd52+12];
	fma.rn.f32 	%f118, %f116, %f117, %f115;
	ld.global.f32 	%f119, [%rd24+16];
	ld.global.f32 	%f120, [%rd52+16];
	fma.rn.f32 	%f121, %f119, %f120, %f118;
	ld.global.f32 	%f122, [%rd24+20];
	ld.global.f32 	%f123, [%rd52+20];
	fma.rn.f32 	%f124, %f122, %f123, %f121;
	ld.global.f32 	%f125, [%rd24+24];
	ld.global.f32 	%f126, [%rd52+24];
	fma.rn.f32 	%f127, %f125, %f126, %f124;
	ld.global.f32 	%f128, [%rd24+28];
	ld.global.f32 	%f129, [%rd52+28];
	fma.rn.f32 	%f182, %f128, %f129, %f127;
	add.s32 	%r68, %r68, 16;
	add.s32 	%r67, %r67, 16;
	add.s64 	%rd52, %rd52, 64;
	setp.ne.s32 	%p14, %r68, 0;
	mov.u32 	%r70, %r5;
	@%p14 bra 	$L__BB1_6;
$L__BB1_7:
	setp.eq.s32 	%p15, %r3, 0;
	@%p15 bra 	$L__BB1_17;
	add.s32 	%r56, %r3, -1;
	setp.lt.u32 	%p16, %r56, 7;
	@%p16 bra 	$L__BB1_10;
	add.s32 	%r57, %r70, %r8;
	mul.wide.s32 	%rd25, %r57, 4;
	add.s64 	%rd26, %rd2, %rd25;
	ld.global.f32 	%f131, [%rd26];
	add.s32 	%r58, %r70, %r10;
	mul.wide.u32 	%rd27, %r58, 4;
	add.s64 	%rd28, %rd1, %rd27;
	ld.global.f32 	%f132, [%rd28];
	fma.rn.f32 	%f133, %f131, %f132, %f182;
	ld.global.f32 	%f134, [%rd26+4];
	cvt.u64.u32 	%rd29, %r10;
	cvt.u64.u32 	%rd30, %r70;
	add.s64 	%rd31, %rd30, %rd29;
	shl.b64 	%rd32, %rd31, 2;
	add.s64 	%rd33, %rd1, %rd32;
	ld.global.f32 	%f135, [%rd33+4];
	fma.rn.f32 	%f136, %f134, %f135, %f133;
	ld.global.f32 	%f137, [%rd26+8];
	ld.global.f32 	%f138, [%rd33+8];
	fma.rn.f32 	%f139, %f137, %f138, %f136;
	ld.global.f32 	%f140, [%rd26+12];
	ld.global.f32 	%f141, [%rd33+12];
	fma.rn.f32 	%f142, %f140, %f141, %f139;
	ld.global.f32 	%f143, [%rd26+16];
	ld.global.f32 	%f144, [%rd33+16];
	fma.rn.f32 	%f145, %f143, %f144, %f142;
	ld.global.f32 	%f146, [%rd26+20];
	ld.global.f32 	%f147, [%rd33+20];
	fma.rn.f32 	%f148, %f146, %f147, %f145;
	ld.global.f32 	%f149, [%rd26+24];
	ld.global.f32 	%f150, [%rd33+24];
	fma.rn.f32 	%f151, %f149, %f150, %f148;
	ld.global.f32 	%f152, [%rd26+28];
	ld.global.f32 	%f153, [%rd33+28];
	fma.rn.f32 	%f182, %f152, %f153, %f151;
	add.s32 	%r70, %r70, 8;
$L__BB1_10:
	setp.eq.s32 	%p17, %r4, 0;
	@%p17 bra 	$L__BB1_17;
	add.s32 	%r59, %r4, -1;
	setp.lt.u32 	%p18, %r59, 3;
	@%p18 bra 	$L__BB1_13;
	add.s32 	%r60, %r70, %r8;
	mul.wide.s32 	%rd34, %r60, 4;
	add.s64 	%rd35, %rd2, %rd34;
	ld.global.f32 	%f155, [%rd35];
	add.s32 	%r61, %r70, %r10;
	mul.wide.u32 	%rd36, %r61, 4;
	add.s64 	%rd37, %rd1, %rd36;
	ld.global.f32 	%f156, [%rd37];
	fma.rn.f32 	%f157, %f155, %f156, %f182;
	ld.global.f32 	%f158, [%rd35+4];
	cvt.u64.u32 	%rd38, %r10;
	cvt.u64.u32 	%rd39, %r70;
	add.s64 	%rd40, %rd39, %rd38;
	shl.b64 	%rd41, %rd40, 2;
	add.s64 	%rd42, %rd1, %rd41;
	ld.global.f32 	%f159, [%rd42+4];
	fma.rn.f32 	%f160, %f158, %f159, %f157;
	ld.global.f32 	%f161, [%rd35+8];
	ld.global.f32 	%f162, [%rd42+8];
	fma.rn.f32 	%f163, %f161, %f162, %f160;
	ld.global.f32 	%f164, [%rd35+12];
	ld.global.f32 	%f165, [%rd42+12];
	fma.rn.f32 	%f182, %f164, %f165, %f163;
	add.s32 	%r70, %r70, 4;
$L__BB1_13:
	setp.eq.s32 	%p19, %r6, 0;
	@%p19 bra 	$L__BB1_17;
	setp.eq.s32 	%p20, %r6, 1;
	add.s32 	%r62, %r70, %r8;
	mul.wide.s32 	%rd43, %r62, 4;
	add.s64 	%rd8, %rd2, %rd43;
	ld.global.f32 	%f166, [%rd8];
	add.s32 	%r63, %r70, %r10;
	mul.wide.u32 	%rd44, %r63, 4;
	add.s64 	%rd45, %rd1, %rd44;
	ld.global.f32 	%f167, [%rd45];
	fma.rn.f32 	%f182, %f166, %f167, %f182;
	@%p20 bra 	$L__BB1_17;
	setp.eq.s32 	%p21, %r6, 2;
	ld.global.f32 	%f168, [%rd8+4];
	cvt.u64.u32 	%rd46, %r10;
	cvt.u64.u32 	%rd47, %r70;
	add.s64 	%rd48, %rd47, %rd46;
	shl.b64 	%rd49, %rd48, 2;
	add.s64 	%rd9, %rd1, %rd49;
	ld.global.f32 	%f169, [%rd9+4];
	fma.rn.f32 	%f182, %f168, %f169, %f182;
	@%p21 bra 	$L__BB1_17;
	ld.global.f32 	%f170, [%rd8+8];
	ld.global.f32 	%f171, [%rd9+8];
	fma.rn.f32 	%f182, %f170, %f171, %f182;
$L__BB1_17:
	mad.lo.s32 	%r64, %r65, %r39, %r66;
	mul.wide.s32 	%rd50, %r64, 4;
	add.s64 	%rd51, %rd3, %rd50;
	ld.global.f32 	%f172, [%rd51];
	mul.f32 	%f173, %f17, %f172;
	fma.rn.f32 	%f174, %f16, %f182, %f173;
	st.global.f32 	[%rd51], %f174;
	add.s32 	%r66, %r66, 1;
	setp.ne.s32 	%p22, %r66, %r39;
	@%p22 bra 	$L__BB1_4;
	add.s32 	%r65, %r65, 1;
	setp.lt.s32 	%p23, %r65, %r2;
	@%p23 bra 	$L__BB1_3;
	bra.uni 	$L__BB1_34;
$L__BB1_19:
	and.b32  	%r23, %r39, 15;
	add.s32 	%r24, %r23, -1;
	and.b32  	%r25, %r39, 7;
	add.s32 	%r26, %r25, -1;
	mul.f32 	%f15, %f16, 0f00000000;
	and.b32  	%r27, %r39, 2147483632;
	and.b32  	%r28, %r39, 3;
$L__BB1_20:
	setp.lt.u32 	%p3, %r39, 16;
	mul.lo.s32 	%r30, %r65, %r39;
	mov.b32 	%r75, 0;
	@%p3 bra 	$L__BB1_23;
	mov.b32 	%r73, 0;
$L__BB1_22:
	.pragma "nounroll";
	add.s32 	%r49, %r73, %r30;
	mul.wide.s32 	%rd14, %r49, 4;
	add.s64 	%rd15, %rd3, %rd14;
	ld.global.f32 	%f18, [%rd15];
	fma.rn.f32 	%f19, %f17, %f18, %f15;
	st.global.f32 	[%rd15], %f19;
	ld.global.f32 	%f20, [%rd15+4];
	fma.rn.f32 	%f21, %f17, %f20, %f15;
	st.global.f32 	[%rd15+4], %f21;
	ld.global.f32 	%f22, [%rd15+8];
	fma.rn.f32 	%f23, %f17, %f22, %f15;
	st.global.f32 	[%rd15+8], %f23;
	ld.global.f32 	%f24, [%rd15+12];
	fma.rn.f32 	%f25, %f17, %f24, %f15;
	st.global.f32 	[%rd15+12], %f25;
	ld.global.f32 	%f26, [%rd15+16];
	fma.rn.f32 	%f27, %f17, %f26, %f15;
	st.global.f32 	[%rd15+16], %f27;
	ld.global.f32 	%f28, [%rd15+20];
	fma.rn.f32 	%f29, %f17, %f28, %f15;
	st.global.f32 	[%rd15+20], %f29;
	ld.global.f32 	%f30, [%rd15+24];
	fma.rn.f32 	%f31, %f17, %f30, %f15;
	st.global.f32 	[%rd15+24], %f31;
	ld.global.f32 	%f32, [%rd15+28];
	fma.rn.f32 	%f33, %f17, %f32, %f15;
	st.global.f32 	[%rd15+28], %f33;
	ld.global.f32 	%f34, [%rd15+32];
	fma.rn.f32 	%f35, %f17, %f34, %f15;
	st.global.f32 	[%rd15+32], %f35;
	ld.global.f32 	%f36, [%rd15+36];
	fma.rn.f32 	%f37, %f17, %f36, %f15;
	st.global.f32 	[%rd15+36], %f37;
	ld.global.f32 	%f38, [%rd15+40];
	fma.rn.f32 	%f39, %f17, %f38, %f15;
	st.global.f32 	[%rd15+40], %f39;
	ld.global.f32 	%f40, [%rd15+44];
	fma.rn.f32 	%f41, %f17, %f40, %f15;
	st.global.f32 	[%rd15+44], %f41;
	ld.global.f32 	%f42, [%rd15+48];
	fma.rn.f32 	%f43, %f17, %f42, %f15;
	st.global.f32 	[%rd15+48], %f43;
	ld.global.f32 	%f44, [%rd15+52];
	fma.rn.f32 	%f45, %f17, %f44, %f15;
	st.global.f32 	[%rd15+52], %f45;
	ld.global.f32 	%f46, [%rd15+56];
	fma.rn.f32 	%f47, %f17, %f46, %f15;
	st.global.f32 	[%rd15+56], %f47;
	ld.global.f32 	%f48, [%rd15+60];
	fma.rn.f32 	%f49, %f17, %f48, %f15;
	st.global.f32 	[%rd15+60], %f49;
	add.s32 	%r73, %r73, 16;
	setp.ne.s32 	%p4, %r73, %r27;
	mov.u32 	%r75, %r27;
	@%p4 bra 	$L__BB1_22;
$L__BB1_23:
	setp.eq.s32 	%p5, %r23, 0;
	@%p5 bra 	$L__BB1_33;
	setp.lt.u32 	%p6, %r24, 7;
	@%p6 bra 	$L__BB1_26;
	add.s32 	%r50, %r75, %r30;
	mul.wide.s32 	%rd16, %r50, 4;
	add.s64 	%rd17, %rd3, %rd16;
	ld.global.f32 	%f50, [%rd17];
	fma.rn.f32 	%f51, %f17, %f50, %f15;
	st.global.f32 	[%rd17], %f51;
	ld.global.f32 	%f52, [%rd17+4];
	fma.rn.f32 	%f53, %f17, %f52, %f15;
	st.global.f32 	[%rd17+4], %f53;
	ld.global.f32 	%f54, [%rd17+8];
	fma.rn.f32 	%f55, %f17, %f54, %f15;
	st.global.f32 	[%rd17+8], %f55;
	ld.global.f32 	%f56, [%rd17+12];
	fma.rn.f32 	%f57, %f17, %f56, %f15;
	st.global.f32 	[%rd17+12], %f57;
	ld.global.f32 	%f58, [%rd17+16];
	fma.rn.f32 	%f59, %f17, %f58, %f15;
	st.global.f32 	[%rd17+16], %f59;
	ld.global.f32 	%f60, [%rd17+20];
	fma.rn.f32 	%f61, %f17, %f60, %f15;
	st.global.f32 	[%rd17+20], %f61;
	ld.global.f32 	%f62, [%rd17+24];
	fma.rn.f32 	%f63, %f17, %f62, %f15;
	st.global.f32 	[%rd17+24], %f63;
	ld.global.f32 	%f64, [%rd17+28];
	fma.rn.f32 	%f65, %f17, %f64, %f15;
	st.global.f32 	[%rd17+28], %f65;
	add.s32 	%r75, %r75, 8;
$L__BB1_26:
	setp.eq.s32 	%p7, %r25, 0;
	@%p7 bra 	$L__BB1_33;
	setp.lt.u32 	%p8, %r26, 3;
	@%p8 bra 	$L__BB1_29;
	add.s32 	%r51, %r75, %r30;
	mul.wide.s32 	%rd18, %r51, 4;
	add.s64 	%rd19, %rd3, %rd18;
	ld.global.f32 	%f66, [%rd19];
	fma.rn.f32 	%f67, %f17, %f66, %f15;
	st.global.f32 	[%rd19], %f67;
	ld.global.f32 	%f68, [%rd19+4];
	fma.rn.f32 	%f69, %f17, %f68, %f15;
	st.global.f32 	[%rd19+4], %f69;
	ld.global.f32 	%f70, [%rd19+8];
	fma.rn.f32 	%f71, %f17, %f70, %f15;
	st.global.f32 	[%rd19+8], %f71;
	ld.global.f32 	%f72, [%rd19+12];
	fma.rn.f32 	%f73, %f17, %f72, %f15;
	st.global.f32 	[%rd19+12], %f73;
	add.s32 	%r75, %r75, 4;
$L__BB1_29:
	setp.eq.s32 	%p9, %r28, 0;
	@%p9 bra 	$L__BB1_33;
	setp.eq.s32 	%p10, %r28, 1;
	add.s32 	%r52, %r75, %r30;
	mul.wide.s32 	%rd20, %r52, 4;
	add.s64 	%rd10, %rd3, %rd20;
	ld.global.f32 	%f74, [%rd10];
	fma.rn.f32 	%f75, %f17, %f74, %f15;
	st.global.f32 	[%rd10], %f75;
	@%p10 bra 	$L__BB1_33;
	setp.eq.s32 	%p11, %r28, 2;
	ld.global.f32 	%f76, [%rd10+4];
	fma.rn.f32 	%f77, %f17, %f76, %f15;
	st.global.f32 	[%rd10+4], %f77;
	@%p11 bra 	$L__BB1_33;
	ld.global.f32 	%f78, [%rd10+8];
	fma.rn.f32 	%f79, %f17, %f78, %f15;
	st.global.f32 	[%rd10+8], %f79;
$L__BB1_33:
	add.s32 	%r65, %r65, 1;
	setp.lt.s32 	%p12, %r65, %r2;
	@%p12 bra 	$L__BB1_20;
$L__BB1_34:
	ret;

}
	// .globl	_Z8naive_pvPfS_S_iii
.visible .entry _Z8naive_pvPfS_S_iii(
	.param .u64 .ptr .align 1 _Z8naive_pvPfS_S_iii_param_0,
	.param .u64 .ptr .align 1 _Z8naive_pvPfS_S_iii_param_1,
	.param .u64 .ptr .align 1 _Z8naive_pvPfS_S_iii_param_2,
	.param .u32 _Z8naive_pvPfS_S_iii_param_3,
	.param .u32 _Z8naive_pvPfS_S_iii_param_4,
	.param .u32 _Z8naive_pvPfS_S_iii_param_5
)
{
	.reg .pred 	%p<21>;
	.reg .b32 	%r<114>;
	.reg .b32 	%f<67>;
	.reg .b64 	%rd<60>;

	ld.param.u64 	%rd9, [_Z8naive_pvPfS_S_iii_param_0];
	ld.param.u64 	%rd10, [_Z8naive_pvPfS_S_iii_param_1];
	ld.param.u64 	%rd11, [_Z8naive_pvPfS_S_iii_param_2];
	ld.param.u32 	%r59, [_Z8naive_pvPfS_S_iii_param_3];
	ld.param.u32 	%r60, [_Z8naive_pvPfS_S_iii_param_4];
	ld.param.u32 	%r61, [_Z8naive_pvPfS_S_iii_param_5];
	cvta.to.global.u64 	%rd1, %rd10;
	cvta.to.global.u64 	%rd2, %rd9;
	cvta.to.global.u64 	%rd3, %rd11;
	mov.u32 	%r62, %tid.x;
	mov.u32 	%r63, %ntid.x;
	mov.u32 	%r64, %ctaid.x;
	mad.lo.s32 	%r65, %r63, %r64, %r62;
	mul.lo.s32 	%r95, %r61, %r65;
	add.s32 	%r2, %r95, %r61;
	min.s32 	%r66, %r61, %r60;
	setp.lt.s32 	%p1, %r66, 1;
	@%p1 bra 	$L__BB2_30;
	setp.lt.s32 	%p2, %r59, 1;
	@%p2 bra 	$L__BB2_17;
	and.b32  	%r3, %r59, 7;
	and.b32  	%r4, %r59, 3;
	and.b32  	%r5, %r59, 2147483640;
	shl.b32 	%r6, %r60, 3;
	mul.wide.u32 	%rd4, %r6, 4;
	add.s64 	%rd5, %rd2, 16;
$L__BB2_3:
	mul.lo.s32 	%r8, %r95, %r59;
	mul.lo.s32 	%r9, %r95, %r60;
	mov.b32 	%r96, 0;
$L__BB2_4:
	setp.lt.u32 	%p11, %r59, 8;
	mov.f32 	%f66, 0f00000000;
	mov.b32 	%r107, 0;
	@%p11 bra 	$L__BB2_7;
	and.b32  	%r79, %r59, 2147483640;
	neg.s32 	%r105, %r79;
	add.s32 	%r104, %r60, %r96;
	shl.b32 	%r80, %r60, 1;
	add.s32 	%r103, %r80, %r96;
	mad.lo.s32 	%r102, %r60, 3, %r96;
	shl.b32 	%r81, %r60, 2;
	add.s32 	%r101, %r81, %r96;
	mad.lo.s32 	%r100, %r60, 5, %r96;
	mad.lo.s32 	%r99, %r60, 6, %r96;
	mad.lo.s32 	%r98, %r60, 7, %r96;
	mul.wide.u32 	%rd20, %r96, 4;
	add.s64 	%rd59, %rd1, %rd20;
	mov.f32 	%f66, 0f00000000;
	mov.u32 	%r97, %r8;
$L__BB2_6:
	.pragma "nounroll";
	mul.wide.s32 	%rd21, %r97, 4;
	add.s64 	%rd22, %rd5, %rd21;
	ld.global.f32 	%f16, [%rd22+-16];
	ld.global.f32 	%f17, [%rd59];
	fma.rn.f32 	%f18, %f16, %f17, %f66;
	ld.global.f32 	%f19, [%rd22+-12];
	mul.wide.u32 	%rd23, %r104, 4;
	add.s64 	%rd24, %rd1, %rd23;
	ld.global.f32 	%f20, [%rd24];
	fma.rn.f32 	%f21, %f19, %f20, %f18;
	ld.global.f32 	%f22, [%rd22+-8];
	mul.wide.u32 	%rd25, %r103, 4;
	add.s64 	%rd26, %rd1, %rd25;
	ld.global.f32 	%f23, [%rd26];
	fma.rn.f32 	%f24, %f22, %f23, %f21;
	ld.global.f32 	%f25, [%rd22+-4];
	mul.wide.u32 	%rd27, %r102, 4;
	add.s64 	%rd28, %rd1, %rd27;
	ld.global.f32 	%f26, [%rd28];
	fma.rn.f32 	%f27, %f25, %f26, %f24;
	ld.global.f32 	%f28, [%rd22];
	mul.wide.u32 	%rd29, %r101, 4;
	add.s64 	%rd30, %rd1, %rd29;
	ld.global.f32 	%f29, [%rd30];
	fma.rn.f32 	%f30, %f28, %f29, %f27;
	ld.global.f32 	%f31, [%rd22+4];
	mul.wide.u32 	%rd31, %r100, 4;
	add.s64 	%rd32, %rd1, %rd31;
	ld.global.f32 	%f32, [%rd32];
	fma.rn.f32 	%f33, %f31, %f32, %f30;
	ld.global.f32 	%f34, [%rd22+8];
	mul.wide.u32 	%rd33, %r99, 4;
	add.s64 	%rd34, %rd1, %rd33;
	ld.global.f32 	%f35, [%rd34];
	fma.rn.f32 	%f36, %f34, %f35, %f33;
	ld.global.f32 	%f37, [%rd22+12];
	mul.wide.u32 	%rd35, %r98, 4;
	add.s64 	%rd36, %rd1, %rd35;
	ld.global.f32 	%f38, [%rd36];
	fma.rn.f32 	%f66, %f37, %f38, %f36;
	add.s32 	%r105, %r105, 8;
	add.s32 	%r104, %r104, %r6;
	add.s32 	%r103, %r103, %r6;
	add.s32 	%r102, %r102, %r6;
	add.s32 	%r101, %r101, %r6;
	add.s32 	%r100, %r100, %r6;
	add.s32 	%r99, %r99, %r6;
	add.s32 	%r98, %r98, %r6;
	add.s64 	%rd59, %rd59, %rd4;
	add.s32 	%r97, %r97, 8;
	setp.ne.s32 	%p12, %r105, 0;
	mov.u32 	%r107, %r5;
	@%p12 bra 	$L__BB2_6;
$L__BB2_7:
	setp.eq.s32 	%p13, %r3, 0;
	@%p13 bra 	$L__BB2_15;
	add.s32 	%r82, %r3, -1;
	setp.lt.u32 	%p14, %r82, 3;
	@%p14 bra 	$L__BB2_10;
	add.s32 	%r83, %r107, %r8;
	mul.wide.s32 	%rd37, %r83, 4;
	add.s64 	%rd38, %rd2, %rd37;
	ld.global.f32 	%f40, [%rd38];
	mad.lo.s32 	%r84, %r107, %r60, %r96;
	mul.wide.u32 	%rd39, %r84, 4;
	add.s64 	%rd40, %rd1, %rd39;
	ld.global.f32 	%f41, [%rd40];
	fma.rn.f32 	%f42, %f40, %f41, %f66;
	ld.global.f32 	%f43, [%rd38+4];
	add.s32 	%r85, %r84, %r60;
	mul.wide.u32 	%rd41, %r85, 4;
	add.s64 	%rd42, %rd1, %rd41;
	ld.global.f32 	%f44, [%rd42];
	fma.rn.f32 	%f45, %f43, %f44, %f42;
	ld.global.f32 	%f46, [%rd38+8];
	add.s32 	%r86, %r85, %r60;
	mul.wide.u32 	%rd43, %r86, 4;
	add.s64 	%rd44, %rd1, %rd43;
	ld.global.f32 	%f47, [%rd44];
	fma.rn.f32 	%f48, %f46, %f47, %f45;
	ld.global.f32 	%f49, [%rd38+12];
	add.s32 	%r87, %r86, %r60;
	mul.wide.u32 	%rd45, %r87, 4;
	add.s64 	%rd46, %rd1, %rd45;
	ld.global.f32 	%f50, [%rd46];
	fma.rn.f32 	%f66, %f49, %f50, %f48;
	add.s32 	%r107, %r107, 4;
$L__BB2_10:
	setp.eq.s32 	%p15, %r4, 0;
	@%p15 bra 	$L__BB2_15;
	setp.eq.s32 	%p16, %r4, 1;
	@%p16 bra 	$L__BB2_13;
	add.s32 	%r88, %r107, %r8;
	mul.wide.s32 	%rd47, %r88, 4;
	add.s64 	%rd48, %rd2, %rd47;
	ld.global.f32 	%f52, [%rd48];
	mad.lo.s32 	%r89, %r107, %r60, %r96;
	mul.wide.u32 	%rd49, %r89, 4;
	add.s64 	%rd50, %rd1, %rd49;
	ld.global.f32 	%f53, [%rd50];
	fma.rn.f32 	%f54, %f52, %f53, %f66;
	ld.global.f32 	%f55, [%rd48+4];
	add.s32 	%r90, %r89, %r60;
	mul.wide.u32 	%rd51, %r90, 4;
	add.s64 	%rd52, %rd1, %rd51;
	ld.global.f32 	%f56, [%rd52];
	fma.rn.f32 	%f66, %f55, %f56, %f54;
	add.s32 	%r107, %r107, 2;
$L__BB2_13:
	and.b32  	%r91, %r59, 1;
	setp.eq.b32 	%p17, %r91, 1;
	not.pred 	%p18, %p17;
	@%p18 bra 	$L__BB2_15;
	add.s32 	%r92, %r107, %r8;
	mul.wide.s32 	%rd53, %r92, 4;
	add.s64 	%rd54, %rd2, %rd53;
	ld.global.f32 	%f57, [%rd54];
	mad.lo.s32 	%r93, %r107, %r60, %r96;
	mul.wide.u32 	%rd55, %r93, 4;
	add.s64 	%rd56, %rd1, %rd55;
	ld.global.f32 	%f58, [%rd56];
	fma.rn.f32 	%f66, %f57, %f58, %f66;
$L__BB2_15:
	add.s32 	%r94, %r96, %r9;
	mul.wide.s32 	%rd57, %r94, 4;
	add.s64 	%rd58, %rd3, %rd57;
	st.global.f32 	[%rd58], %f66;
	add.s32 	%r96, %r96, 1;
	setp.ne.s32 	%p19, %r96, %r60;
	@%p19 bra 	$L__BB2_4;
	add.s32 	%r95, %r95, 1;
	setp.lt.s32 	%p20, %r95, %r2;
	@%p20 bra 	$L__BB2_3;
	bra.uni 	$L__BB2_30;
$L__BB2_17:
	and.b32  	%r44, %r60, 7;
	add.s32 	%r45, %r44, -1;
	and.b32  	%r46, %r60, 3;
	and.b32  	%r47, %r60, 2147483640;
	and.b32  	%r48, %r60, 1;
$L__BB2_18:
	setp.lt.u32 	%p3, %r60, 8;
	mul.lo.s32 	%r50, %r95, %r60;
	mov.b32 	%r112, 0;
	@%p3 bra 	$L__BB2_21;
	mov.b32 	%r110, 0;
$L__BB2_20:
	.pragma "nounroll";
	add.s32 	%r69, %r110, %r50;
	mul.wide.s32 	%rd12, %r69, 4;
	add.s64 	%rd13, %rd3, %rd12;
	mov.b32 	%r70, 0;
	st.global.u32 	[%rd13], %r70;
	st.global.u32 	[%rd13+4], %r70;
	st.global.u32 	[%rd13+8], %r70;
	st.global.u32 	[%rd13+12], %r70;
	st.global.u32 	[%rd13+16], %r70;
	st.global.u32 	[%rd13+20], %r70;
	st.global.u32 	[%rd13+24], %r70;
	st.global.u32 	[%rd13+28], %r70;
	add.s32 	%r110, %r110, 8;
	setp.ne.s32 	%p4, %r110, %r47;
	mov.u32 	%r112, %r47;
	@%p4 bra 	$L__BB2_20;
$L__BB2_21:
	setp.eq.s32 	%p5, %r44, 0;
	@%p5 bra 	$L__BB2_29;
	setp.lt.u32 	%p6, %r45, 3;
	@%p6 bra 	$L__BB2_24;
	add.s32 	%r71, %r112, %r50;
	mul.wide.s32 	%rd14, %r71, 4;
	add.s64 	%rd15, %rd3, %rd14;
	mov.b32 	%r72, 0;
	st.global.u32 	[%rd15], %r72;
	st.global.u32 	[%rd15+4], %r72;
	st.global.u32 	[%rd15+8], %r72;
	st.global.u32 	[%rd15+12], %r72;
	add.s32 	%r112, %r112, 4;
$L__BB2_24:
	setp.eq.s32 	%p7, %r46, 0;
	@%p7 bra 	$L__BB2_29;
	setp.eq.s32 	%p8, %r46, 1;
	@%p8 bra 	$L__BB2_27;
	add.s32 	%r73, %r112, %r50;
	mul.wide.s32 	%rd16, %r73, 4;
	add.s64 	%rd17, %rd3, %rd16;
	mov.b32 	%r74, 0;
	st.global.u32 	[%rd17], %r74;
	st.global.u32 	[%rd17+4], %r74;
	add.s32 	%r112, %r112, 2;
$L__BB2_27:
	setp.eq.s32 	%p9, %r48, 0;
	@%p9 bra 	$L__BB2_29;
	add.s32 	%r75, %r112, %r50;
	mul.wide.s32 	%rd18, %r75, 4;
	add.s64 	%rd19, %rd3, %rd18;
	mov.b32 	%r76, 0;
	st.global.u32 	[%rd19], %r76;
$L__BB2_29:
	add.s32 	%r95, %r95, 1;
	setp.lt.s32 	%p10, %r95, %r2;
	@%p10 bra 	$L__BB2_18;
$L__BB2_30:
	ret;

}
	// .globl	_Z11row_softmaxPfS_i
.visible .entry _Z11row_softmaxPfS_i(
	.param .u64 .ptr .align 1 _Z11row_softmaxPfS_i_param_0,
	.param .u64 .ptr .align 1 _Z11row_softmaxPfS_i_param_1,
	.param .u32 _Z11row_softmaxPfS_i_param_2
)
{
	.reg .pred 	%p<57>;
	.reg .b32 	%r<122>;
	.reg .b32 	%f<366>;
	.reg .b64 	%rd<37>;

	ld.param.u64 	%rd7, [_Z11row_softmaxPfS_i_param_0];
	ld.param.u64 	%rd8, [_Z11row_softmaxPfS_i_param_1];
	ld.param.u32 	%r58, [_Z11row_softmaxPfS_i_param_2];
	cvta.to.global.u64 	%rd1, %rd7;
	cvta.to.global.u64 	%rd2, %rd8;
	mov.u32 	%r59, %tid.x;
	mov.u32 	%r60, %ntid.x;
	mov.u32 	%r61, %ctaid.x;
	mad.lo.s32 	%r1, %r60, %r61, %r59;
	setp.lt.s32 	%p1, %r58, 1;
	mov.f32 	%f356, 0fFF800000;
	@%p1 bra 	$L__BB3_13;
	mul.lo.s32 	%r2, %r58, %r1;
	and.b32  	%r3, %r58, 15;
	setp.lt.u32 	%p2, %r58, 16;
	mov.f32 	%f356, 0fFF800000;
	mov.b32 	%r103, 0;
	@%p2 bra 	$L__BB3_4;
	and.b32  	%r103, %r58, 2147483632;
	neg.s32 	%r109, %r103;
	add.s64 	%rd3, %rd1, 32;
	mov.f32 	%f356, 0fFF800000;
	mov.u32 	%r108, %r2;
$L__BB3_3:
	.pragma "nounroll";
	mul.wide.s32 	%rd9, %r108, 4;
	add.s64 	%rd10, %rd3, %rd9;
	ld.global.f32 	%f30, [%rd10+-32];
	setp.gt.f32 	%p3, %f30, %f356;
	selp.f32 	%f31, %f30, %f356, %p3;
	ld.global.f32 	%f32, [%rd10+-28];
	setp.gt.f32 	%p4, %f32, %f31;
	selp.f32 	%f33, %f32, %f31, %p4;
	ld.global.f32 	%f34, [%rd10+-24];
	setp.gt.f32 	%p5, %f34, %f33;
	selp.f32 	%f35, %f34, %f33, %p5;
	ld.global.f32 	%f36, [%rd10+-20];
	setp.gt.f32 	%p6, %f36, %f35;
	selp.f32 	%f37, %f36, %f35, %p6;
	ld.global.f32 	%f38, [%rd10+-16];
	setp.gt.f32 	%p7, %f38, %f37;
	selp.f32 	%f39, %f38, %f37, %p7;
	ld.global.f32 	%f40, [%rd10+-12];
	setp.gt.f32 	%p8, %f40, %f39;
	selp.f32 	%f41, %f40, %f39, %p8;
	ld.global.f32 	%f42, [%rd10+-8];
	setp.gt.f32 	%p9, %f42, %f41;
	selp.f32 	%f43, %f42, %f41, %p9;
	ld.global.f32 	%f44, [%rd10+-4];
	setp.gt.f32 	%p10, %f44, %f43;
	selp.f32 	%f45, %f44, %f43, %p10;
	ld.global.f32 	%f46, [%rd10];
	setp.gt.f32 	%p11, %f46, %f45;
	selp.f32 	%f47, %f46, %f45, %p11;
	ld.global.f32 	%f48, [%rd10+4];
	setp.gt.f32 	%p12, %f48, %f47;
	selp.f32 	%f49, %f48, %f47, %p12;
	ld.global.f32 	%f50, [%rd10+8];
	setp.gt.f32 	%p13, %f50, %f49;
	selp.f32 	%f51, %f50, %f49, %p13;
	ld.global.f32 	%f52, [%rd10+12];
	setp.gt.f32 	%p14, %f52, %f51;
	selp.f32 	%f53, %f52, %f51, %p14;
	ld.global.f32 	%f54, [%rd10+16];
	setp.gt.f32 	%p15, %f54, %f53;
	selp.f32 	%f55, %f54, %f53, %p15;
	ld.global.f32 	%f56, [%rd10+20];
	setp.gt.f32 	%p16, %f56, %f55;
	selp.f32 	%f57, %f56, %f55, %p16;
	ld.global.f32 	%f58, [%rd10+24];
	setp.gt.f32 	%p17, %f58, %f57;
	selp.f32 	%f59, %f58, %f57, %p17;
	ld.global.f32 	%f60, [%rd10+28];
	setp.gt.f32 	%p18, %f60, %f59;
	selp.f32 	%f356, %f60, %f59, %p18;
	add.s32 	%r109, %r109, 16;
	add.s32 	%r108, %r108, 16;
	setp.eq.s32 	%p19, %r109, 0;
	@%p19 bra 	$L__BB3_4;
	bra.uni 	$L__BB3_3;
$L__BB3_4:
	setp.eq.s32 	%p20, %r3, 0;
	@%p20 bra 	$L__BB3_13;
	and.b32  	%r7, %r58, 7;
	setp.lt.u32 	%p21, %r3, 8;
	@%p21 bra 	$L__BB3_7;
	add.s32 	%r63, %r103, %r2;
	mul.wide.s32 	%rd11, %r63, 4;
	add.s64 	%rd12, %rd1, %rd11;
	ld.global.f32 	%f62, [%rd12];
	setp.gt.f32 	%p22, %f62, %f356;
	selp.f32 	%f63, %f62, %f356, %p22;
	ld.global.f32 	%f64, [%rd12+4];
	setp.gt.f32 	%p23, %f64, %f63;
	selp.f32 	%f65, %f64, %f63, %p23;
	ld.global.f32 	%f66, [%rd12+8];
	setp.gt.f32 	%p24, %f66, %f65;
	selp.f32 	%f67, %f66, %f65, %p24;
	ld.global.f32 	%f68, [%rd12+12];
	setp.gt.f32 	%p25, %f68, %f67;
	selp.f32 	%f69, %f68, %f67, %p25;
	ld.global.f32 	%f70, [%rd12+16];
	setp.gt.f32 	%p26, %f70, %f69;
	selp.f32 	%f71, %f70, %f69, %p26;
	ld.global.f32 	%f72, [%rd12+20];
	setp.gt.f32 	%p27, %f72, %f71;
	selp.f32 	%f73, %f72, %f71, %p27;
	ld.global.f32 	%f74, [%rd12+24];
	setp.gt.f32 	%p28, %f74, %f73;
	selp.f32 	%f75, %f74, %f73, %p28;
	ld.global.f32 	%f76, [%rd12+28];
	setp.gt.f32 	%p29, %f76, %f75;
	selp.f32 	%f356, %f76, %f75, %p29;
	add.s32 	%r103, %r103, 8;
$L__BB3_7:
	setp.eq.s32 	%p30, %r7, 0;
	@%p30 bra 	$L__BB3_13;
	and.b32  	%r10, %r58, 3;
	setp.lt.u32 	%p31, %r7, 4;
	@%p31 bra 	$L__BB3_10;
	add.s32 	%r64, %r103, %r2;
	mul.wide.s32 	%rd13, %r64, 4;
	add.s64 	%rd14, %rd1, %rd13;
	ld.global.f32 	%f78, [%rd14];
	setp.gt.f32 	%p32, %f78, %f356;
	selp.f32 	%f79, %f78, %f356, %p32;
	ld.global.f32 	%f80, [%rd14+4];
	setp.gt.f32 	%p33, %f80, %f79;
	selp.f32 	%f81, %f80, %f79, %p33;
	ld.global.f32 	%f82, [%rd14+8];
	setp.gt.f32 	%p34, %f82, %f81;
	selp.f32 	%f83, %f82, %f81, %p34;
	ld.global.f32 	%f84, [%rd14+12];
	setp.gt.f32 	%p35, %f84, %f83;
	selp.f32 	%f356, %f84, %f83, %p35;
	add.s32 	%r103, %r103, 4;
$L__BB3_10:
	setp.eq.s32 	%p36, %r10, 0;
	@%p36 bra 	$L__BB3_13;
	add.s32 	%r107, %r103, %r2;
	neg.s32 	%r106, %r10;
$L__BB3_12:
	.pragma "nounroll";
	mul.wide.s32 	%rd15, %r107, 4;
	add.s64 	%rd16, %rd1, %rd15;
	ld.global.f32 	%f85, [%rd16];
	setp.gt.f32 	%p37, %f85, %f356;
	selp.f32 	%f356, %f85, %f356, %p37;
	add.s32 	%r107, %r107, 1;
	add.s32 	%r106, %r106, 1;
	setp.ne.s32 	%p38, %r106, 0;
	@%p38 bra 	$L__BB3_12;
$L__BB3_13:
	setp.lt.s32 	%p39, %r58, 1;
	mov.f32 	%f364, 0f00000000;
	@%p39 bra 	$L__BB3_25;
	mul.lo.s32 	%r19, %r58, %r1;
	and.b32  	%r20, %r58, 7;
	setp.lt.u32 	%p40, %r58, 8;
	mov.f32 	%f364, 0f00000000;
	mov.b32 	%r110, 0;
	@%p40 bra 	$L__BB3_17;
	and.b32  	%r110, %r58, 2147483640;
	neg.s32 	%r114, %r110;
	add.s64 	%rd4, %rd1, 16;
	add.s64 	%rd5, %rd2, 16;
	mov.f32 	%f364, 0f00000000;
	mov.u32 	%r113, %r19;
$L__BB3_16:
	.pragma "nounroll";
	mul.wide.s32 	%rd17, %r113, 4;
	add.s64 	%rd18, %rd4, %rd17;
	add.s64 	%rd19, %rd5, %rd17;
	ld.global.f32 	%f90, [%rd18+-16];
	sub.f32 	%f91, %f90, %f356;
	fma.rn.f32 	%f92, %f91, 0f3BBB989D, 0f3F000000;
	cvt.sat.f32.f32 	%f93, %f92;
	mov.f32 	%f94, 0f4B400001;
	mov.f32 	%f95, 0f437C0000;
	fma.rm.f32 	%f96, %f93, %f95, %f94;
	add.f32 	%f97, %f96, 0fCB40007F;
	neg.f32 	%f98, %f97;
	fma.rn.f32 	%f99, %f91, 0f3FB8AA3B, %f98;
	fma.rn.f32 	%f100, %f91, 0f32A57060, %f99;
	mov.b32 	%r66, %f96;
	shl.b32 	%r67, %r66, 23;
	mov.b32 	%f101, %r67;
	ex2.approx.ftz.f32 	%f102, %f100;
	mul.f32 	%f103, %f102, %f101;
	st.global.f32 	[%rd19+-16], %f103;
	add.f32 	%f104, %f364, %f103;
	ld.global.f32 	%f105, [%rd18+-12];
	sub.f32 	%f106, %f105, %f356;
	fma.rn.f32 	%f107, %f106, 0f3BBB989D, 0f3F000000;
	cvt.sat.f32.f32 	%f108, %f107;
	fma.rm.f32 	%f109, %f108, %f95, %f94;
	add.f32 	%f110, %f109, 0fCB40007F;
	neg.f32 	%f111, %f110;
	fma.rn.f32 	%f112, %f106, 0f3FB8AA3B, %f111;
	fma.rn.f32 	%f113, %f106, 0f32A57060, %f112;
	mov.b32 	%r68, %f109;
	shl.b32 	%r69, %r68, 23;
	mov.b32 	%f114, %r69;
	ex2.approx.ftz.f32 	%f115, %f113;
	mul.f32 	%f116, %f115, %f114;
	st.global.f32 	[%rd19+-12], %f116;
	add.f32 	%f117, %f104, %f116;
	ld.global.f32 	%f118, [%rd18+-8];
	sub.f32 	%f119, %f118, %f356;
	fma.rn.f32 	%f120, %f119, 0f3BBB989D, 0f3F000000;
	cvt.sat.f32.f32 	%f121, %f120;
	fma.rm.f32 	%f122, %f121, %f95, %f94;
	add.f32 	%f123, %f122, 0fCB40007F;
	neg.f32 	%f124, %f123;
	fma.rn.f32 	%f125, %f119, 0f3FB8AA3B, %f124;
	fma.rn.f32 	%f126, %f119, 0f32A57060, %f125;
	mov.b32 	%r70, %f122;
	shl.b32 	%r71, %r70, 23;
	mov.b32 	%f127, %r71;
	ex2.approx.ftz.f32 	%f128, %f126;
	mul.f32 	%f129, %f128, %f127;
	st.global.f32 	[%rd19+-8], %f129;
	add.f32 	%f130, %f117, %f129;
	ld.global.f32 	%f131, [%rd18+-4];
	sub.f32 	%f132, %f131, %f356;
	fma.rn.f32 	%f133, %f132, 0f3BBB989D, 0f3F000000;
	cvt.sat.f32.f32 	%f134, %f133;
	fma.rm.f32 	%f135, %f134, %f95, %f94;
	add.f32 	%f136, %f135, 0fCB40007F;
	neg.f32 	%f137, %f136;
	fma.rn.f32 	%f138, %f132, 0f3FB8AA3B, %f137;
	fma.rn.f32 	%f139, %f132, 0f32A57060, %f138;
	mov.b32 	%r72, %f135;
	shl.b32 	%r73, %r72, 23;
	mov.b32 	%f140, %r73;
	ex2.approx.ftz.f32 	%f141, %f139;
	mul.f32 	%f142, %f141, %f140;
	st.global.f32 	[%rd19+-4], %f142;
	add.f32 	%f143, %f130, %f142;
	ld.global.f32 	%f144, [%rd18];
	sub.f32 	%f145, %f144, %f356;
	fma.rn.f32 	%f146, %f145, 0f3BBB989D, 0f3F000000;
	cvt.sat.f32.f32 	%f147, %f146;
	fma.rm.f32 	%f148, %f147, %f95, %f94;
	add.f32 	%f149, %f148, 0fCB40007F;
	neg.f32 	%f150, %f149;
	fma.rn.f32 	%f151, %f145, 0f3FB8AA3B, %f150;
	fma.rn.f32 	%f152, %f145, 0f32A57060, %f151;
	mov.b32 	%r74, %f148;
	shl.b32 	%r75, %r74, 23;
	mov.b32 	%f153, %r75;
	ex2.approx.ftz.f32 	%f154, %f152;
	mul.f32 	%f155, %f154, %f153;
	st.global.f32 	[%rd19], %f155;
	add.f32 	%f156, %f143, %f155;
	ld.global.f32 	%f157, [%rd18+4];
	sub.f32 	%f158, %f157, %f356;
	fma.rn.f32 	%f159, %f158, 0f3BBB989D, 0f3F000000;
	cvt.sat.f32.f32 	%f160, %f159;
	fma.rm.f32 	%f161, %f160, %f95, %f94;
	add.f32 	%f162, %f161, 0fCB40007F;
	neg.f32 	%f163, %f162;
	fma.rn.f32 	%f164, %f158, 0f3FB8AA3B, %f163;
	fma.rn.f32 	%f165, %f158, 0f32A57060, %f164;
	mov.b32 	%r76, %f161;
	shl.b32 	%r77, %r76, 23;
	mov.b32 	%f166, %r77;
	ex2.approx.ftz.f32 	%f167, %f165;
	mul.f32 	%f168, %f167, %f166;
	st.global.f32 	[%rd19+4], %f168;
	add.f32 	%f169, %f156, %f168;
	ld.global.f32 	%f170, [%rd18+8];
	sub.f32 	%f171, %f170, %f356;
	fma.rn.f32 	%f172, %f171, 0f3BBB989D, 0f3F000000;
	cvt.sat.f32.f32 	%f173, %f172;
	fma.rm.f32 	%f174, %f173, %f95, %f94;
	add.f32 	%f175, %f174, 0fCB40007F;
	neg.f32 	%f176, %f175;
	fma.rn.f32 	%f177, %f171, 0f3FB8AA3B, %f176;
	fma.rn.f32 	%f178, %f171, 0f32A57060, %f177;
	mov.b32 	%r78, %f174;
	shl.b32 	%r79, %r78, 23;
	mov.b32 	%f179, %r79;
	ex2.approx.ftz.f32 	%f180, %f178;
	mul.f32 	%f181, %f180, %f179;
	st.global.f32 	[%rd19+8], %f181;
	add.f32 	%f182, %f169, %f181;
	ld.global.f32 	%f183, [%rd18+12];
	sub.f32 	%f184, %f183, %f356;
	fma.rn.f32 	%f185, %f184, 0f3BBB989D, 0f3F000000;
	cvt.sat.f32.f32 	%f186, %f185;
	fma.rm.f32 	%f187, %f186, %f95, %f94;
	add.f32 	%f188, %f187, 0fCB40007F;
	neg.f32 	%f189, %f188;
	fma.rn.f32 	%f190, %f184, 0f3FB8AA3B, %f189;
	fma.rn.f32 	%f191, %f184, 0f32A57060, %f190;
	mov.b32 	%r80, %f187;
	shl.b32 	%r81, %r80, 23;
	mov.b32 	%f192, %r81;
	ex2.approx.ftz.f32 	%f193, %f191;
	mul.f32 	%f194, %f193, %f192;
	st.global.f32 	[%rd19+12], %f194;
	add.f32 	%f364, %f182, %f194;
	add.s32 	%r114, %r114, 8;
	add.s32 	%r113, %r113, 8;
	setp.eq.s32 	%p41, %r114, 0;
	@%p41 bra 	$L__BB3_17;
	bra.uni 	$L__BB3_16;
$L__BB3_17:
	setp.eq.s32 	%p42, %r20, 0;
	@%p42 bra 	$L__BB3_25;
	and.b32  	%r28, %r58, 3;
	setp.lt.u32 	%p43, %r20, 4;
	@%p43 bra 	$L__BB3_20;
	add.s32 	%r82, %r110, %r19;
	mul.wide.s32 	%rd20, %r82, 4;
	add.s64 	%rd21, %rd1, %rd20;
	ld.global.f32 	%f196, [%rd21];
	sub.f32 	%f197, %f196, %f356;
	fma.rn.f32 	%f198, %f197, 0f3BBB989D, 0f3F000000;
	cvt.sat.f32.f32 	%f199, %f198;
	mov.f32 	%f200, 0f4B400001;
	mov.f32 	%f201, 0f437C0000;
	fma.rm.f32 	%f202, %f199, %f201, %f200;
	add.f32 	%f203, %f202, 0fCB40007F;
	neg.f32 	%f204, %f203;
	fma.rn.f32 	%f205, %f197, 0f3FB8AA3B, %f204;
	fma.rn.f32 	%f206, %f197, 0f32A57060, %f205;
	mov.b32 	%r83, %f202;
	shl.b32 	%r84, %r83, 23;
	mov.b32 	%f207, %r84;
	ex2.approx.ftz.f32 	%f208, %f206;
	mul.f32 	%f209, %f208, %f207;
	add.s64 	%rd22, %rd2, %rd20;
	st.global.f32 	[%rd22], %f209;
	add.f32 	%f210, %f364, %f209;
	ld.global.f32 	%f211, [%rd21+4];
	sub.f32 	%f212, %f211, %f356;
	fma.rn.f32 	%f213, %f212, 0f3BBB989D, 0f3F000000;
	cvt.sat.f32.f32 	%f214, %f213;
	fma.rm.f32 	%f215, %f214, %f201, %f200;
	add.f32 	%f216, %f215, 0fCB40007F;
	neg.f32 	%f217, %f216;
	fma.rn.f32 	%f218, %f212, 0f3FB8AA3B, %f217;
	fma.rn.f32 	%f219, %f212, 0f32A57060, %f218;
	mov.b32 	%r85, %f215;
	shl.b32 	%r86, %r85, 23;
	mov.b32 	%f220, %r86;
	ex2.approx.ftz.f32 	%f221, %f219;
	mul.f32 	%f222, %f221, %f220;
	st.global.f32 	[%rd22+4], %f222;
	add.f32 	%f223, %f210, %f222;
	ld.global.f32 	%f224, [%rd21+8];
	sub.f32 	%f225, %f224, %f356;
	fma.rn.f32 	%f226, %f225, 0f3BBB989D, 0f3F000000;
	cvt.sat.f32.f32 	%f227, %f226;
	fma.rm.f32 	%f228, %f227, %f201, %f200;
	add.f32 	%f229, %f228, 0fCB40007F;
	neg.f32 	%f230, %f229;
	fma.rn.f32 	%f231, %f225, 0f3FB8AA3B, %f230;
	fma.rn.f32 	%f232, %f225, 0f32A57060, %f231;
	mov.b32 	%r87, %f228;
	shl.b32 	%r88, %r87, 23;
	mov.b32 	%f233, %r88;
	ex2.approx.ftz.f32 	%f234, %f232;
	mul.f32 	%f235, %f234, %f233;
	st.global.f32 	[%rd22+8], %f235;
	add.f32 	%f236, %f223, %f235;
	ld.global.f32 	%f237, [%rd21+12];
	sub.f32 	%f238, %f237, %f356;
	fma.rn.f32 	%f239, %f238, 0f3BBB989D, 0f3F000000;
	cvt.sat.f32.f32 	%f240, %f239;
	fma.rm.f32 	%f241, %f240, %f201, %f200;
	add.f32 	%f242, %f241, 0fCB40007F;
	neg.f32 	%f243, %f242;
	fma.rn.f32 	%f244, %f238, 0f3FB8AA3B, %f243;
	fma.rn.f32 	%f245, %f238, 0f32A57060, %f244;
	mov.b32 	%r89, %f241;
	shl.b32 	%r90, %r89, 23;
	mov.b32 	%f246, %r90;
	ex2.approx.ftz.f32 	%f247, %f245;
	mul.f32 	%f248, %f247, %f246;
	st.global.f32 	[%rd22+12], %f248;
	add.f32 	%f364, %f236, %f248;
	add.s32 	%r110, %r110, 4;
$L__BB3_20:
	setp.eq.s32 	%p44, %r28, 0;
	@%p44 bra 	$L__BB3_25;
	setp.eq.s32 	%p45, %r28, 1;
	@%p45 bra 	$L__BB3_23;
	add.s32 	%r91, %r110, %r19;
	mul.wide.s32 	%rd23, %r91, 4;
	add.s64 	%rd24, %rd1, %rd23;
	ld.global.f32 	%f250, [%rd24];
	sub.f32 	%f251, %f250, %f356;
	fma.rn.f32 	%f252, %f251, 0f3BBB989D, 0f3F000000;
	cvt.sat.f32.f32 	%f253, %f252;
	mov.f32 	%f254, 0f4B400001;
	mov.f32 	%f255, 0f437C0000;
	fma.rm.f32 	%f256, %f253, %f255, %f254;
	add.f32 	%f257, %f256, 0fCB40007F;
	neg.f32 	%f258, %f257;
	fma.rn.f32 	%f259, %f251, 0f3FB8AA3B, %f258;
	fma.rn.f32 	%f260, %f251, 0f32A57060, %f259;
	mov.b32 	%r92, %f256;
	shl.b32 	%r93, %r92, 23;
	mov.b32 	%f261, %r93;
	ex2.approx.ftz.f32 	%f262, %f260;
	mul.f32 	%f263, %f262, %f261;
	add.s64 	%rd25, %rd2, %rd23;
	st.global.f32 	[%rd25], %f263;
	add.f32 	%f264, %f364, %f263;
	ld.global.f32 	%f265, [%rd24+4];
	sub.f32 	%f266, %f265, %f356;
	fma.rn.f32 	%f267, %f266, 0f3BBB989D, 0f3F000000;
	cvt.sat.f32.f32 	%f268, %f267;
	fma.rm.f32 	%f269, %f268, %f255, %f254;
	add.f32 	%f270, %f269, 0fCB40007F;
	neg.f32 	%f271, %f270;
	fma.rn.f32 	%f272, %f266, 0f3FB8AA3B, %f271;
	fma.rn.f32 	%f273, %f266, 0f32A57060, %f272;
	mov.b32 	%r94, %f269;
	shl.b32 	%r95, %r94, 23;
	mov.b32 	%f274, %r95;
	ex2.approx.ftz.f32 	%f275, %f273;
	mul.f32 	%f276, %f275, %f274;
	st.global.f32 	[%rd25+4], %f276;
	add.f32 	%f364, %f264, %f276;
	add.s32 	%r110, %r110, 2;
$L__BB3_23:
	and.b32  	%r96, %r58, 1;
	setp.eq.b32 	%p46, %r96, 1;
	not.pred 	%p47, %p46;
	@%p47 bra 	$L__BB3_25;
	add.s32 	%r97, %r110, %r19;
	mul.wide.s32 	%rd26, %r97, 4;
	add.s64 	%rd27, %rd1, %rd26;
	ld.global.f32 	%f277, [%rd27];
	sub.f32 	%f278, %f277, %f356;
	fma.rn.f32 	%f279, %f278, 0f3BBB989D, 0f3F000000;
	cvt.sat.f32.f32 	%f280, %f279;
	mov.f32 	%f281, 0f4B400001;
	mov.f32 	%f282, 0f437C0000;
	fma.rm.f32 	%f283, %f280, %f282, %f281;
	add.f32 	%f284, %f283, 0fCB40007F;
	neg.f32 	%f285, %f284;
	fma.rn.f32 	%f286, %f278, 0f3FB8AA3B, %f285;
	fma.rn.f32 	%f287, %f278, 0f32A57060, %f286;
	mov.b32 	%r98, %f283;
	shl.b32 	%r99, %r98, 23;
	mov.b32 	%f288, %r99;
	ex2.approx.ftz.f32 	%f289, %f287;
	mul.f32 	%f290, %f289, %f288;
	add.s64 	%rd28, %rd2, %rd26;
	st.global.f32 	[%rd28], %f290;
	add.f32 	%f364, %f364, %f290;
$L__BB3_25:
	setp.lt.s32 	%p48, %r58, 1;
	@%p48 bra 	$L__BB3_38;
	mul.lo.s32 	%r33, %r58, %r1;
	and.b32  	%r34, %r58, 15;
	setp.lt.u32 	%p49, %r58, 16;
	mov.b32 	%r117, 0;
	@%p49 bra 	$L__BB3_29;
	and.b32  	%r117, %r58, 2147483632;
	neg.s32 	%r116, %r117;
	add.s64 	%rd6, %rd2, 32;
	mov.u32 	%r115, %r33;
$L__BB3_28:
	.pragma "nounroll";
	mul.wide.s32 	%rd29, %r115, 4;
	add.s64 	%rd30, %rd6, %rd29;
	ld.global.f32 	%f291, [%rd30+-32];
	div.rn.f32 	%f292, %f291, %f364;
	st.global.f32 	[%rd30+-32], %f292;
	ld.global.f32 	%f293, [%rd30+-28];
	div.rn.f32 	%f294, %f293, %f364;
	st.global.f32 	[%rd30+-28], %f294;
	ld.global.f32 	%f295, [%rd30+-24];
	div.rn.f32 	%f296, %f295, %f364;
	st.global.f32 	[%rd30+-24], %f296;
	ld.global.f32 	%f297, [%rd30+-20];
	div.rn.f32 	%f298, %f297, %f364;
	st.global.f32 	[%rd30+-20], %f298;
	ld.global.f32 	%f299, [%rd30+-16];
	div.rn.f32 	%f300, %f299, %f364;
	st.global.f32 	[%rd30+-16], %f300;
	ld.global.f32 	%f301, [%rd30+-12];
	div.rn.f32 	%f302, %f301, %f364;
	st.global.f32 	[%rd30+-12], %f302;
	ld.global.f32 	%f303, [%rd30+-8];
	div.rn.f32 	%f304, %f303, %f364;
	st.global.f32 	[%rd30+-8], %f304;
	ld.global.f32 	%f305, [%rd30+-4];
	div.rn.f32 	%f306, %f305, %f364;
	st.global.f32 	[%rd30+-4], %f306;
	ld.global.f32 	%f307, [%rd30];
	div.rn.f32 	%f308, %f307, %f364;
	st.global.f32 	[%rd30], %f308;
	ld.global.f32 	%f309, [%rd30+4];
	div.rn.f32 	%f310, %f309, %f364;
	st.global.f32 	[%rd30+4], %f310;
	ld.global.f32 	%f311, [%rd30+8];
	div.rn.f32 	%f312, %f311, %f364;
	st.global.f32 	[%rd30+8], %f312;
	ld.global.f32 	%f313, [%rd30+12];
	div.rn.f32 	%f314, %f313, %f364;
	st.global.f32 	[%rd30+12], %f314;
	ld.global.f32 	%f315, [%rd30+16];
	div.rn.f32 	%f316, %f315, %f364;
	st.global.f32 	[%rd30+16], %f316;
	ld.global.f32 	%f317, [%rd30+20];
	div.rn.f32 	%f318, %f317, %f364;
	st.global.f32 	[%rd30+20], %f318;
	ld.global.f32 	%f319, [%rd30+24];
	div.rn.f32 	%f320, %f319, %f364;
	st.global.f32 	[%rd30+24], %f320;
	ld.global.f32 	%f321, [%rd30+28];
	div.rn.f32 	%f322, %f321, %f364;
	st.global.f32 	[%rd30+28], %f322;
	add.s32 	%r116, %r116, 16;
	add.s32 	%r115, %r115, 16;
	setp.ne.s32 	%p50, %r116, 0;
	@%p50 bra 	$L__BB3_28;
$L__BB3_29:
	setp.eq.s32 	%p51, %r34, 0;
	@%p51 bra 	$L__BB3_38;
	and.b32  	%r46, %r58, 7;
	setp.lt.u32 	%p52, %r34, 8;
	@%p52 bra 	$L__BB3_32;
	add.s32 	%r101, %r117, %r33;
	mul.wide.s32 	%rd31, %r101, 4;
	add.s64 	%rd32, %rd2, %rd31;
	ld.global.f32 	%f323, [%rd32];
	div.rn.f32 	%f324, %f323, %f364;
	st.global.f32 	[%rd32], %f324;
	ld.global.f32 	%f325, [%rd32+4];
	div.rn.f32 	%f326, %f325, %f364;
	st.global.f32 	[%rd32+4], %f326;
	ld.global.f32 	%f327, [%rd32+8];
	div.rn.f32 	%f328, %f327, %f364;
	st.global.f32 	[%rd32+8], %f328;
	ld.global.f32 	%f329, [%rd32+12];
	div.rn.f32 	%f330, %f329, %f364;
	st.global.f32 	[%rd32+12], %f330;
	ld.global.f32 	%f331, [%rd32+16];
	div.rn.f32 	%f332, %f331, %f364;
	st.global.f32 	[%rd32+16], %f332;
	ld.global.f32 	%f333, [%rd32+20];
	div.rn.f32 	%f334, %f333, %f364;
	st.global.f32 	[%rd32+20], %f334;
	ld.global.f32 	%f335, [%rd32+24];
	div.rn.f32 	%f336, %f335, %f364;
	st.global.f32 	[%rd32+24], %f336;
	ld.global.f32 	%f337, [%rd32+28];
	div.rn.f32 	%f338, %f337, %f364;
	st.global.f32 	[%rd32+28], %f338;
	add.s32 	%r117, %r117, 8;
$L__BB3_32:
	setp.eq.s32 	%p53, %r46, 0;
	@%p53 bra 	$L__BB3_38;
	and.b32  	%r49, %r58, 3;
	setp.lt.u32 	%p54, %r46, 4;
	@%p54 bra 	$L__BB3_35;
	add.s32 	%r102, %r117, %r33;
	mul.wide.s32 	%rd33, %r102, 4;
	add.s64 	%rd34, %rd2, %rd33;
	ld.global.f32 	%f339, [%rd34];
	div.rn.f32 	%f340, %f339, %f364;
	st.global.f32 	[%rd34], %f340;
	ld.global.f32 	%f341, [%rd34+4];
	div.rn.f32 	%f342, %f341, %f364;
	st.global.f32 	[%rd34+4], %f342;
	ld.global.f32 	%f343, [%rd34+8];
	div.rn.f32 	%f344, %f343, %f364;
	st.global.f32 	[%rd34+8], %f344;
	ld.global.f32 	%f345, [%rd34+12];
	div.rn.f32 	%f346, %f345, %f364;
	st.global.f32 	[%rd34+12], %f346;
	add.s32 	%r117, %r117, 4;
$L__BB3_35:
	setp.eq.s32 	%p55, %r49, 0;
	@%p55 bra 	$L__BB3_38;
	add.s32 	%r121, %r117, %r33;
	neg.s32 	%r120, %r49;
$L__BB3_37:
	.pragma "nounroll";
	mul.wide.s32 	%rd35, %r121, 4;
	add.s64 	%rd36, %rd2, %rd35;
	ld.global.f32 	%f347, [%rd36];
	div.rn.f32 	%f348, %f347, %f364;
	st.global.f32 	[%rd36], %f348;
	add.s32 	%r121, %r121, 1;
	add.s32 	%r120, %r120, 1;
	setp.ne.s32 	%p56, %r120, 0;
	@%p56 bra 	$L__BB3_37;
$L__BB3_38:
	ret;

}


// ===== COMPILED SASS (sm_100) =====

	.target	sm_100

	.elftype	@"ET_EXEC"


//--------------------- .note.nv.tkinfo           --------------------------
	.section	.note.nv.tkinfo,"",@"SHT_NOTE"
	.sectionflags	@"SHF_NOTE_NV_TKINFO"
	.tkinfo
        /*0018*/ 	.word	0x00000002
        /*0030*/ 	.string	""
        /*0030*/ 	.string	"ptxas"
        /*0030*/ 	.string	"Cuda compilation tools, release 13.0, V13.0.88"
        /*0030*/ 	.string	"Build cuda_13.0.r13.0/compiler.36424714_0"
        /*0030*/ 	.string	"-arch sm_100 -m 64 "



//--------------------- .note.nv.cuinfo           --------------------------
	.section	.note.nv.cuinfo,"",@"SHT_NOTE"
	.sectionflags	@"SHF_NOTE_NV_CUINFO"
        /*0018*/ 	.short	0x0002
        /*001a*/ 	.short	0x0064
        /*001c*/ 	.short	0x0082
	.zero		2


//--------------------- .nv.info                  --------------------------
	.section	.nv.info,"",@"SHT_CUDA_INFO"
	.align	4


	//----- nvinfo : EIATTR_REGCOUNT
	.align		4
        /*0000*/ 	.byte	0x04, 0x2f
        /*0002*/ 	.short	(.L_1 - .L_0)
	.align		4
.L_0:
        /*0004*/ 	.word	index@(_Z25flash_attention_v1_kernelPfS_S_S_S_S_if)
        /*0008*/ 	.word	0x00000030


	//----- nvinfo : EIATTR_FRAME_SIZE
	.align		4
.L_1:
        /*000c*/ 	.byte	0x04, 0x11
        /*000e*/ 	.short	(.L_3 - .L_2)
	.align		4
.L_2:
        /*0010*/ 	.word	index@($__internal_1_$__cuda_sm3x_div_rn_noftz_f32_slowpath)
        /*0014*/ 	.word	0x00000000


	//----- nvinfo : EIATTR_FRAME_SIZE
	.align		4
.L_3:
        /*0018*/ 	.byte	0x04, 0x11
        /*001a*/ 	.short	(.L_5 - .L_4)
	.align		4
.L_4:
        /*001c*/ 	.word	index@(_Z25flash_attention_v1_kernelPfS_S_S_S_S_if)
        /*0020*/ 	.word	0x00000000


	//----- nvinfo : EIATTR_REGCOUNT
	.align		4
.L_5:
        /*0024*/ 	.byte	0x04, 0x2f
        /*0026*/ 	.short	(.L_7 - .L_6)
	.align		4
.L_6:
        /*0028*/ 	.word	index@(_Z15naive_nrow_gemmPfS_S_ffiiii)
        /*002c*/ 	.word	0x00000020


	//----- nvinfo : EIATTR_FRAME_SIZE
	.align		4
.L_7:
        /*0030*/ 	.byte	0x04, 0x11
        /*0032*/ 	.short	(.L_9 - .L_8)
	.align		4
.L_8:
        /*0034*/ 	.word	index@(_Z15naive_nrow_gemmPfS_S_ffiiii)
        /*0038*/ 	.word	0x00000000


	//----- nvinfo : EIATTR_REGCOUNT
	.align		4
.L_9:
        /*003c*/ 	.byte	0x04, 0x2f
        /*003e*/ 	.short	(.L_11 - .L_10)
	.align		4
.L_10:
        /*0040*/ 	.word	index@(_Z8naive_pvPfS_S_iii)
        /*0044*/ 	.word	0x00000020


	//----- nvinfo : EIATTR_FRAME_SIZE
	.align		4
.L_11:
        /*0048*/ 	.byte	0x04, 0x11
        /*004a*/ 	.short	(.L_13 - .L_12)
	.align		4
.L_12:
        /*004c*/ 	.word	index@(_Z8naive_pvPfS_S_iii)
        /*0050*/ 	.word	0x00000000


	//----- nvinfo : EIATTR_REGCOUNT
	.align		4
.L_13:
        /*0054*/ 	.byte	0x04, 0x2f
        /*0056*/ 	.short	(.L_15 - .L_14)
	.align		4
.L_14:
        /*0058*/ 	.word	index@(_Z11row_softmaxPfS_i)
        /*005c*/ 	.word	0x00000020


	//----- nvinfo : EIATTR_FRAME_SIZE
	.align		4
.L_15:
        /*0060*/ 	.byte	0x04, 0x11
        /*0062*/ 	.short	(.L_17 - .L_16)
	.align		4
.L_16:
        /*0064*/ 	.word	index@($__internal_0_$__cuda_sm3x_div_rn_noftz_f32_slowpath)
        /*0068*/ 	.word	0x00000000


	//----- nvinfo : EIATTR_FRAME_SIZE
	.align		4
.L_17:
        /*006c*/ 	.byte	0x04, 0x11
        /*006e*/ 	.short	(.L_19 - .L_18)
	.align		4
.L_18:
        /*0070*/ 	.word	index@(_Z11row_softmaxPfS_i)
        /*0074*/ 	.word	0x00000000


	//----- nvinfo : EIATTR_MIN_STACK_SIZE
	.align		4
.L_19:
        /*0078*/ 	.byte	0x04, 0x12
        /*007a*/ 	.short	(.L_21 - .L_20)
	.align		4
.L_20:
        /*007c*/ 	.word	index@(_Z11row_softmaxPfS_i)
        /*0080*/ 	.word	0x00000000


	//----- nvinfo : EIATTR_MIN_STACK_SIZE
	.align		4
.L_21:
        /*0084*/ 	.byte	0x04, 0x12
        /*0086*/ 	.short	(.L_23 - .L_22)
	.align		4
.L_22:
        /*0088*/ 	.word	index@(_Z8naive_pvPfS_S_iii)
        /*008c*/ 	.word	0x00000000


	//----- nvinfo : EIATTR_MIN_STACK_SIZE
	.align		4
.L_23:
        /*0090*/ 	.byte	0x04, 0x12
        /*0092*/ 	.short	(.L_25 - .L_24)
	.align		4
.L_24:
        /*0094*/ 	.word	index@(_Z15naive_nrow_gemmPfS_S_ffiiii)
        /*0098*/ 	.word	0x00000000


	//----- nvinfo : EIATTR_MIN_STACK_SIZE
	.align		4
.L_25:
        /*009c*/ 	.byte	0x04, 0x12
        /*009e*/ 	.short	(.L_27 - .L_26)
	.align		4
.L_26:
        /*00a0*/ 	.word	index@(_Z25flash_attention_v1_kernelPfS_S_S_S_S_if)
        /*00a4*/ 	.word	0x00000000
.L_27:


//--------------------- .nv.compat                --------------------------
	.section	.nv.compat,"",@"SHT_CUDA_COMPAT_INFO"
	.align	4
        /*0000*/ 	.byte	0x02, 0x09, 0x00, 0x00, 0x02, 0x02, 0x01, 0x00, 0x02, 0x05, 0x05, 0x00, 0x03, 0x07, 0x01, 0x01
        /*0010*/ 	.byte	0x02, 0x03, 0x00, 0x00, 0x02, 0x06, 0x01, 0x00, 0x04, 0x0b, 0x08, 0x00, 0x01, 0x00, 0x00, 0x00
        /*0020*/ 	.byte	0x00, 0x00, 0x00, 0x00


//--------------------- .nv.info._Z11row_softmaxPfS_i --------------------------
	.section	.nv.info._Z11row_softmaxPfS_i,"",@"SHT_CUDA_INFO"
	.sectionflags	@""
	.align	4


	//----- nvinfo : EIATTR_CUDA_API_VERSION
	.align		4
        /*0000*/ 	.byte	0x04, 0x37
        /*0002*/ 	.short	(.L_29 - .L_28)
.L_28:
        /*0004*/ 	.word	0x00000082


	//----- nvinfo : EIATTR_KPARAM_INFO
	.align		4
.L_29:
        /*0008*/ 	.byte	0x04, 0x17
        /*000a*/ 	.short	(.L_31 - .L_30)
.L_30:
        /*000c*/ 	.word	0x00000000
        /*0010*/ 	.short	0x0002
        /*0012*/ 	.short	0x0010
        /*0014*/ 	.byte	0x00, 0xf0, 0x11, 0x00


	//----- nvinfo : EIATTR_KPARAM_INFO
	.align		4
.L_31:
        /*0018*/ 	.byte	0x04, 0x17
        /*001a*/ 	.short	(.L_33 - .L_32)
.L_32:
        /*001c*/ 	.word	0x00000000
        /*0020*/ 	.short	0x0001
        /*0022*/ 	.short	0x0008
        /*0024*/ 	.byte	0x00, 0xf5, 0x21, 0x00


	//----- nvinfo : EIATTR_KPARAM_INFO
	.align		4
.L_33:
        /*0028*/ 	.byte	0x04, 0x17
        /*002a*/ 	.short	(.L_35 - .L_34)
.L_34:
        /*002c*/ 	.word	0x00000000
        /*0030*/ 	.short	0x0000
        /*0032*/ 	.short	0x0000
        /*0034*/ 	.byte	0x00, 0xf5, 0x21, 0x00


	//----- nvinfo : EIATTR_SPARSE_MMA_MASK
	.align		4
.L_35:
        /*0038*/ 	.byte	0x03, 0x50
        /*003a*/ 	.short	0x0000


	//----- nvinfo : EIATTR_MAXREG_COUNT
	.align		4
        /*003c*/ 	.byte	0x03, 0x1b
        /*003e*/ 	.short	0x00ff


	//----- nvinfo : EIATTR_MERCURY_ISA_VERSION
	.align		4
        /*0040*/ 	.byte	0x03, 0x5f
        /*0042*/ 	.short	0x0101


	//----- nvinfo : EIATTR_VRC_CTA_INIT_COUNT
	.align		4
        /*0044*/ 	.byte	0x02, 0x4a
	.zero		1
	.zero		1


	//----- nvinfo : EIATTR_EXIT_INSTR_OFFSETS
	.align		4
        /*0048*/ 	.byte	0x04, 0x1c
        /*004a*/ 	.short	(.L_37 - .L_36)


	//   ....[0]....
.L_36:
        /*004c*/ 	.word	0x000018b0


	//   ....[1]....
        /*0050*/ 	.word	0x00002960


	//   ....[2]....
        /*0054*/ 	.word	0x000031c0


	//   ....[3]....
        /*0058*/ 	.word	0x00003640


	//   ....[4]....
        /*005c*/ 	.word	0x000037c0


	//----- nvinfo : EIATTR_CRS_STACK_SIZE
	.align		4
.L_37:
        /*0060*/ 	.byte	0x04, 0x1e
        /*0062*/ 	.short	(.L_39 - .L_38)
.L_38:
        /*0064*/ 	.word	0x00000000


	//----- nvinfo : EIATTR_CBANK_PARAM_SIZE
	.align		4
.L_39:
        /*0068*/ 	.byte	0x03, 0x19
        /*006a*/ 	.short	0x0014


	//----- nvinfo : EIATTR_PARAM_CBANK
	.align		4
        /*006c*/ 	.byte	0x04, 0x0a
        /*006e*/ 	.short	(.L_41 - .L_40)
	.align		4
.L_40:
        /*0070*/ 	.word	index@(.nv.constant0._Z11row_softmaxPfS_i)
        /*0074*/ 	.short	0x0380
        /*0076*/ 	.short	0x0014


	//----- nvinfo : EIATTR_SW_WAR
	.align		4
.L_41:
        /*0078*/ 	.byte	0x04, 0x36
        /*007a*/ 	.short	(.L_43 - .L_42)
.L_42:
        /*007c*/ 	.word	0x00000008
.L_43:


//--------------------- .nv.info._Z8naive_pvPfS_S_iii --------------------------
	.section	.nv.info._Z8naive_pvPfS_S_iii,"",@"SHT_CUDA_INFO"
	.sectionflags	@""
	.align	4


	//----- nvinfo : EIATTR_CUDA_API_VERSION
	.align		4
        /*0000*/ 	.byte	0x04, 0x37
        /*0002*/ 	.short	(.L_45 - .L_44)
.L_44:
        /*0004*/ 	.word	0x00000082


	//----- nvinfo : EIATTR_KPARAM_INFO
	.align		4
.L_45:
        /*0008*/ 	.byte	0x04, 0x17
        /*000a*/ 	.short	(.L_47 - .L_46)
.L_46:
        /*000c*/ 	.word	0x00000000
        /*0010*/ 	.short	0x0005
        /*0012*/ 	.short	0x0020
        /*0014*/ 	.byte	0x00, 0xf0, 0x11, 0x00


	//----- nvinfo : EIATTR_KPARAM_INFO
	.align		4
.L_47:
        /*0018*/ 	.byte	0x04, 0x17
        /*001a*/ 	.short	(.L_49 - .L_48)
.L_48:
        /*001c*/ 	.word	0x00000000
        /*0020*/ 	.short	0x0004
        /*0022*/ 	.short	0x001c
        /*0024*/ 	.byte	0x00, 0xf0, 0x11, 0x00


	//----- nvinfo : EIATTR_KPARAM_INFO
	.align		4
.L_49:
        /*0028*/ 	.byte	0x04, 0x17
        /*002a*/ 	.short	(.L_51 - .L_50)
.L_50:
        /*002c*/ 	.word	0x00000000
        /*0030*/ 	.short	0x0003
        /*0032*/ 	.short	0x0018
        /*0034*/ 	.byte	0x00, 0xf0, 0x11, 0x00


	//----- nvinfo : EIATTR_KPARAM_INFO
	.align		4
.L_51:
        /*0038*/ 	.byte	0x04, 0x17
        /*003a*/ 	.short	(.L_53 - .L_52)
.L_52:
        /*003c*/ 	.word	0x00000000
        /*0040*/ 	.short	0x0002
        /*0042*/ 	.short	0x0010
        /*0044*/ 	.byte	0x00, 0xf5, 0x21, 0x00


	//----- nvinfo : EIATTR_KPARAM_INFO
	.align		4
.L_53:
        /*0048*/ 	.byte	0x04, 0x17
        /*004a*/ 	.short	(.L_55 - .L_54)
.L_54:
        /*004c*/ 	.word	0x00000000
        /*0050*/ 	.short	0x0001
        /*0052*/ 	.short	0x0008
        /*0054*/ 	.byte	0x00, 0xf5, 0x21, 0x00


	//----- nvinfo : EIATTR_KPARAM_INFO
	.align		4
.L_55:
        /*0058*/ 	.byte	0x04, 0x17
        /*005a*/ 	.short	(.L_57 - .L_56)
.L_56:
        /*005c*/ 	.word	0x00000000
        /*0060*/ 	.short	0x0000
        /*0062*/ 	.short	0x0000
        /*0064*/ 	.byte	0x00, 0xf5, 0x21, 0x00


	//----- nvinfo : EIATTR_SPARSE_MMA_MASK
	.align		4
.L_57:
        /*0068*/ 	.byte	0x03, 0x50
        /*006a*/ 	.short	0x0000


	//----- nvinfo : EIATTR_MAXREG_COUNT
	.align		4
        /*006c*/ 	.byte	0x03, 0x1b
        /*006e*/ 	.short	0x00ff


	//----- nvinfo : EIATTR_MERCURY_ISA_VERSION
	.align		4
        /*0070*/ 	.byte	0x03, 0x5f
        /*0072*/ 	.short	0x0101


	//----- nvinfo : EIATTR_VRC_CTA_INIT_COUNT
	.align		4
        /*0074*/ 	.byte	0x02, 0x4a
	.zero		1
	.zero		1


	//----- nvinfo : EIATTR_EXIT_INSTR_OFFSETS
	.align		4
        /*0078*/ 	.byte	0x04, 0x1c
        /*007a*/ 	.short	(.L_59 - .L_58)


	//   ....[0]....
.L_58:
        /*007c*/ 	.word	0x00000070


	//   ....[1]....
        /*0080*/ 	.word	0x00000a60


	//   ....[2]....
        /*0084*/ 	.word	0x00000dd0


	//----- nvinfo : EIATTR_CRS_STACK_SIZE
	.align		4
.L_59:
        /*0088*/ 	.byte	0x04, 0x1e
        /*008a*/ 	.short	(.L_61 - .L_60)
.L_60:
        /*008c*/ 	.word	0x00000000


	//----- nvinfo : EIATTR_CBANK_PARAM_SIZE
	.align		4
.L_61:
        /*0090*/ 	.byte	0x03, 0x19
        /*0092*/ 	.short	0x0024


	//----- nvinfo : EIATTR_PARAM_CBANK
	.align		4
        /*0094*/ 	.byte	0x04, 0x0a
        /*0096*/ 	.short	(.L_63 - .L_62)
	.align		4
.L_62:
        /*0098*/ 	.word	index@(.nv.constant0._Z8naive_pvPfS_S_iii)
        /*009c*/ 	.short	0x0380
        /*009e*/ 	.short	0x0024


	//----- nvinfo : EIATTR_SW_WAR
	.align		4
.L_63:
        /*00a0*/ 	.byte	0x04, 0x36
        /*00a2*/ 	.short	(.L_65 - .L_64)
.L_64:
        /*00a4*/ 	.word	0x00000008
.L_65:


//--------------------- .nv.info._Z15naive_nrow_gemmPfS_S_ffiiii --------------------------
	.section	.nv.info._Z15naive_nrow_gemmPfS_S_ffiiii,"",@"SHT_CUDA_INFO"
	.sectionflags	@""
	.align	4


	//----- nvinfo : EIATTR_CUDA_API_VERSION
	.align		4
        /*0000*/ 	.byte	0x04, 0x37
        /*0002*/ 	.short	(.L_67 - .L_66)
.L_66:
        /*0004*/ 	.word	0x00000082


	//----- nvinfo : EIATTR_KPARAM_INFO
	.align		4
.L_67:
        /*0008*/ 	.byte	0x04, 0x17
        /*000a*/ 	.short	(.L_69 - .L_68)
.L_68:
        /*000c*/ 	.word	0x00000000
        /*0010*/ 	.short	0x0008
        /*0012*/ 	.short	0x002c
        /*0014*/ 	.byte	0x00, 0xf0, 0x11, 0x00


	//----- nvinfo : EIATTR_KPARAM_INFO
	.align		4
.L_69:
        /*0018*/ 	.byte	0x04, 0x17
        /*001a*/ 	.short	(.L_71 - .L_70)
.L_70:
        /*001c*/ 	.word	0x00000000
        /*0020*/ 	.short	0x0007
        /*0022*/ 	.short	0x0028
        /*0024*/ 	.byte	0x00, 0xf0, 0x11, 0x00


	//----- nvinfo : EIATTR_KPARAM_INFO
	.align		4
.L_71:
        /*0028*/ 	.byte	0x04, 0x17
        /*002a*/ 	.short	(.L_73 - .L_72)
.L_72:
        /*002c*/ 	.word	0x00000000
        /*0030*/ 	.short	0x0006
        /*0032*/ 	.short	0x0024
        /*0034*/ 	.byte	0x00, 0xf0, 0x11, 0x00


	//----- nvinfo : EIATTR_KPARAM_INFO
	.align		4
.L_73:
        /*0038*/ 	.byte	0x04, 0x17
        /*003a*/ 	.short	(.L_75 - .L_74)
.L_74:
        /*003c*/ 	.word	0x00000000
        /*0040*/ 	.short	0x0005
        /*0042*/ 	.short	0x0020
        /*0044*/ 	.byte	0x00, 0xf0, 0x11, 0x00


	//----- nvinfo : EIATTR_KPARAM_INFO
	.align		4
.L_75:
        /*0048*/ 	.byte	0x04, 0x17
        /*004a*/ 	.short	(.L_77 - .L_76)
.L_76:
        /*004c*/ 	.word	0x00000000
        /*0050*/ 	.short	0x0004
        /*0052*/ 	.short	0x001c
        /*0054*/ 	.byte	0x00, 0xf0, 0x11, 0x00


	//----- nvinfo : EIATTR_KPARAM_INFO
	.align		4
.L_77:
        /*0058*/ 	.byte	0x04, 0x17
        /*005a*/ 	.short	(.L_79 - .L_78)
.L_78:
        /*005c*/ 	.word	0x00000000
        /*0060*/ 	.short	0x0003
        /*0062*/ 	.short	0x0018
        /*0064*/ 	.byte	0x00, 0xf0, 0x11, 0x00


	//----- nvinfo : EIATTR_KPARAM_INFO
	.align		4
.L_79:
        /*0068*/ 	.byte	0x04, 0x17
        /*006a*/ 	.short	(.L_81 - .L_80)
.L_80:
        /*006c*/ 	.word	0x00000000
        /*0070*/ 	.short	0x0002
        /*0072*/ 	.short	0x0010
        /*0074*/ 	.byte	0x00, 0xf5, 0x21, 0x00


	//----- nvinfo : EIATTR_KPARAM_INFO
	.align		4
.L_81:
        /*0078*/ 	.byte	0x04, 0x17
        /*007a*/ 	.short	(.L_83 - .L_82)
.L_82:
        /*007c*/ 	.word	0x00000000
        /*0080*/ 	.short	0x0001
        /*0082*/ 	.short	0x0008
        /*0084*/ 	.byte	0x00, 0xf5, 0x21, 0x00


	//----- nvinfo : EIATTR_KPARAM_INFO
	.align		4
.L_83:
        /*0088*/ 	.byte	0x04, 0x17
        /*008a*/ 	.short	(.L_85 - .L_84)
.L_84:
        /*008c*/ 	.word	0x00000000
        /*0090*/ 	.short	0x0000
        /*0092*/ 	.short	0x0000
        /*0094*/ 	.byte	0x00, 0xf5, 0x21, 0x00


	//----- nvinfo : EIATTR_SPARSE_MMA_MASK
	.align		4
.L_85:
        /*0098*/ 	.byte	0x03, 0x50
        /*009a*/ 	.short	0x0000


	//----- nvinfo : EIATTR_MAXREG_COUNT
	.align		4
        /*009c*/ 	.byte	0x03, 0x1b
        /*009e*/ 	.short	0x00ff


	//----- nvinfo : EIATTR_MERCURY_ISA_VERSION
	.align		4
        /*00a0*/ 	.byte	0x03, 0x5f
        /*00a2*/ 	.short	0x0101


	//----- nvinfo : EIATTR_VRC_CTA_INIT_COUNT
	.align		4
        /*00a4*/ 	.byte	0x02, 0x4a
	.zero		1
	.zero		1


	//----- nvinfo : EIATTR_EXIT_INSTR_OFFSETS
	.align		4
        /*00a8*/ 	.byte	0x04, 0x1c
        /*00aa*/ 	.short	(.L_87 - .L_86)


	//   ....[0]....
.L_86:
        /*00ac*/ 	.word	0x00000070


	//   ....[1]....
        /*00b0*/ 	.word	0x00000d00


	//   ....[2]....
        /*00b4*/ 	.word	0x00001630


	//----- nvinfo : EIATTR_CRS_STACK_SIZE
	.align		4
.L_87:
        /*00b8*/ 	.byte	0x04, 0x1e
        /*00ba*/ 	.short	(.L_89 - .L_88)
.L_88:
        /*00bc*/ 	.word	0x00000000


	//----- nvinfo : EIATTR_CBANK_PARAM_SIZE
	.align		4
.L_89:
        /*00c0*/ 	.byte	0x03, 0x19
        /*00c2*/ 	.short	0x0030


	//----- nvinfo : EIATTR_PARAM_CBANK
	.align		4
        /*00c4*/ 	.byte	0x04, 0x0a
        /*00c6*/ 	.short	(.L_91 - .L_90)
	.align		4
.L_90:
        /*00c8*/ 	.word	index@(.nv.constant0._Z15naive_nrow_gemmPfS_S_ffiiii)
        /*00cc*/ 	.short	0x0380
        /*00ce*/ 	.short	0x0030


	//----- nvinfo : EIATTR_SW_WAR
	.align		4
.L_91:
        /*00d0*/ 	.byte	0x04, 0x36
        /*00d2*/ 	.short	(.L_93 - .L_92)
.L_92:
        /*00d4*/ 	.word	0x00000008
.L_93:


//--------------------- .nv.info._Z25flash_attention_v1_kernelPfS_S_S_S_S_if --------------------------
	.section	.nv.info._Z25flash_attention_v1_kernelPfS_S_S_S_S_if,"",@"SHT_CUDA_INFO"
	.sectionflags	@""
	.align	4


	//----- nvinfo : EIATTR_CUDA_API_VERSION
	.align		4
        /*0000*/ 	.byte	0x04, 0x37
        /*0002*/ 	.short	(.L_95 - .L_94)
.L_94:
        /*0004*/ 	.word	0x00000082


	//----- nvinfo : EIATTR_KPARAM_INFO
	.align		4
.L_95:
        /*0008*/ 	.byte	0x04, 0x17
        /*000a*/ 	.short	(.L_97 - .L_96)
.L_96:
        /*000c*/ 	.word	0x00000000
        /*0010*/ 	.short	0x0007
        /*0012*/ 	.short	0x0034
        /*0014*/ 	.byte	0x00, 0xf0, 0x11, 0x00


	//----- nvinfo : EIATTR_KPARAM_INFO
	.align		4
.L_97:
        /*0018*/ 	.byte	0x04, 0x17
        /*001a*/ 	.short	(.L_99 - .L_98)
.L_98:
        /*001c*/ 	.word	0x00000000
        /*0020*/ 	.short	0x0006
        /*0022*/ 	.short	0x0030
        /*0024*/ 	.byte	0x00, 0xf0, 0x11, 0x00


	//----- nvinfo : EIATTR_KPARAM_INFO
	.align		4
.L_99:
        /*0028*/ 	.byte	0x04, 0x17
        /*002a*/ 	.short	(.L_101 - .L_100)
.L_100:
        /*002c*/ 	.word	0x00000000
        /*0030*/ 	.short	0x0005
        /*0032*/ 	.short	0x0028
        /*0034*/ 	.byte	0x00, 0xf5, 0x21, 0x00


	//----- nvinfo : EIATTR_KPARAM_INFO
	.align		4
.L_101:
        /*0038*/ 	.byte	0x04, 0x17
        /*003a*/ 	.short	(.L_103 - .L_102)
.L_102:
        /*003c*/ 	.word	0x00000000
        /*0040*/ 	.short	0x0004
        /*0042*/ 	.short	0x0020
        /*0044*/ 	.byte	0x00, 0xf5, 0x21, 0x00


	//----- nvinfo : EIATTR_KPARAM_INFO
	.align		4
.L_103:
        /*0048*/ 	.byte	0x04, 0x17
        /*004a*/ 	.short	(.L_105 - .L_104)
.L_104:
        /*004c*/ 	.word	0x00000000
        /*0050*/ 	.short	0x0003
        /*0052*/ 	.short	0x0018
        /*0054*/ 	.byte	0x00, 0xf5, 0x21, 0x00


	//----- nvinfo : EIATTR_KPARAM_INFO
	.align		4
.L_105:
        /*0058*/ 	.byte	0x04, 0x17
        /*005a*/ 	.short	(.L_107 - .L_106)
.L_106:
        /*005c*/ 	.word	0x00000000
        /*0060*/ 	.short	0x0002
        /*0062*/ 	.short	0x0010
        /*0064*/ 	.byte	0x00, 0xf5, 0x21, 0x00


	//----- nvinfo : EIATTR_KPARAM_INFO
	.align		4
.L_107:
        /*0068*/ 	.byte	0x04, 0x17
        /*006a*/ 	.short	(.L_109 - .L_108)
.L_108:
        /*006c*/ 	.word	0x00000000
        /*0070*/ 	.short	0x0001
        /*0072*/ 	.short	0x0008
        /*0074*/ 	.byte	0x00, 0xf5, 0x21, 0x00


	//----- nvinfo : EIATTR_KPARAM_INFO
	.align		4
.L_109:
        /*0078*/ 	.byte	0x04, 0x17
        /*007a*/ 	.short	(.L_111 - .L_110)
.L_110:
        /*007c*/ 	.word	0x00000000
        /*0080*/ 	.short	0x0000
        /*0082*/ 	.short	0x0000
        /*0084*/ 	.byte	0x00, 0xf5, 0x21, 0x00


	//----- nvinfo : EIATTR_SPARSE_MMA_MASK
	.align		4
.L_111:
        /*0088*/ 	.byte	0x03, 0x50
        /*008a*/ 	.short	0x0000


	//----- nvinfo : EIATTR_MAXREG_COUNT
	.align		4
        /*008c*/ 	.byte	0x03, 0x1b
        /*008e*/ 	.short	0x00ff


	//----- nvinfo : EIATTR_NUM_BARRIERS
	.align		4
        /*0090*/ 	.byte	0x02, 0x4c
        /*0092*/ 	.byte	0x01
	.zero		1


	//----- nvinfo : EIATTR_MERCURY_ISA_VERSION
	.align		4
        /*0094*/ 	.byte	0x03, 0x5f
        /*0096*/ 	.short	0x0101


	//----- nvinfo : EIATTR_VRC_CTA_INIT_COUNT
	.align		4
        /*0098*/ 	.byte	0x02, 0x4a
	.zero		1
	.zero		1


	//----- nvinfo : EIATTR_EXIT_INSTR_OFFSETS
	.align		4
        /*009c*/ 	.byte	0x04, 0x1c
        /*009e*/ 	.short	(.L_113 - .L_112)


	//   ....[0]....
.L_112:
        /*00a0*/ 	.word	0x00000050


	//   ....[1]....
        /*00a4*/ 	.word	0x00000c90


	//----- nvinfo : EIATTR_CRS_STACK_SIZE
	.align		4
.L_113:
        /*00a8*/ 	.byte	0x04, 0x1e
        /*00aa*/ 	.short	(.L_115 - .L_114)
.L_114:
        /*00ac*/ 	.word	0x00000000


	//----- nvinfo : EIATTR_CBANK_PARAM_SIZE
	.align		4
.L_115:
        /*00b0*/ 	.byte	0x03, 0x19
        /*00b2*/ 	.short	0x0038


	//----- nvinfo : EIATTR_PARAM_CBANK
	.align		4
        /*00b4*/ 	.byte	0x04, 0x0a
        /*00b6*/ 	.short	(.L_117 - .L_116)
	.align		4
.L_116:
        /*00b8*/ 	.word	index@(.nv.constant0._Z25flash_attention_v1_kernelPfS_S_S_S_S_if)
        /*00bc*/ 	.short	0x0380
        /*00be*/ 	.short	0x0038


	//----- nvinfo : EIATTR_SW_WAR
	.align		4
.L_117:
        /*00c0*/ 	.byte	0x04, 0x36
        /*00c2*/ 	.short	(.L_119 - .L_118)
.L_118:
        /*00c4*/ 	.word	0x00000008
.L_119:


//--------------------- .nv.callgraph             --------------------------
	.section	.nv.callgraph,"",@"SHT_CUDA_CALLGRAPH"
	.align	4
	.sectionentsize	8
	.align		4
        /*0000*/ 	.word	0x00000000
	.align		4
        /*0004*/ 	.word	0xffffffff
	.align		4
        /*0008*/ 	.word	0x00000000
	.align		4
        /*000c*/ 	.word	0xfffffffe
	.align		4
        /*0010*/ 	.word	0x00000000
	.align		4
        /*0014*/ 	.word	0xfffffffd
	.align		4
        /*0018*/ 	.word	0x00000000
	.align		4
        /*001c*/ 	.word	0xfffffffc


//--------------------- .text._Z11row_softmaxPfS_i --------------------------
	.section	.text._Z11row_softmaxPfS_i,"ax",@progbits
	.align	128
        .global         _Z11row_softmaxPfS_i
        .type           _Z11row_softmaxPfS_i,@function
        .size           _Z11row_softmaxPfS_i,(.L_x_131 - _Z11row_softmaxPfS_i)
        .other          _Z11row_softmaxPfS_i,@"STO_CUDA_ENTRY STV_DEFAULT"
_Z11row_softmaxPfS_i:
.text._Z11row_softmaxPfS_i:
[----:B------:R-:W-:Y:S01]  /*0000*/  LDC R1, c[0x0][0x37c] ;  /* 0x0000df00ff017b82 */ /* 0x000fe20000000800 */
[----:B------:R-:W0:Y:S01]  /*0010*/  S2R R2, SR_TID.X ;  /* 0x0000000000027919 */ /* 0x000e220000002100 */
[----:B------:R-:W1:Y:S01]  /*0020*/  LDCU UR5, c[0x0][0x390] ;  /* 0x00007200ff0577ac */ /* 0x000e620008000800 */
[----:B------:R-:W-:Y:S01]  /*0030*/  MOV R0, 0xff800000 ;  /* 0xff80000000007802 */ /* 0x000fe20000000f00 */
[----:B------:R-:W0:Y:S01]  /*0040*/  S2R R3, SR_CTAID.X ;  /* 0x0000000000037919 */ /* 0x000e220000002500 */
[----:B------:R-:W0:Y:S01]  /*0050*/  LDCU UR4, c[0x0][0x360] ;  /* 0x00006c00ff0477ac */ /* 0x000e220008000800 */
[----:B------:R-:W2:Y:S01]  /*0060*/  LDCU.64 UR12, c[0x0][0x358] ;  /* 0x00006b00ff0c77ac */ /* 0x000ea20008000a00 */
[----:B-1----:R-:W-:Y:S01]  /*0070*/  UISETP.GE.AND UP0, UPT, UR5, 0x1, UPT ;  /* 0x000000010500788c */ /* 0x002fe2000bf06270 */
[----:B0-----:R-:W-:-:S08]  /*0080*/  IMAD R2, R3, UR4, R2 ;  /* 0x0000000403027c24 */ /* 0x001fd0000f8e0202 */
[----:B--2---:R-:W-:Y:S05]  /*0090*/  BRA.U !UP0, `(.L_x_0) ;  /* 0x0000000908207547 */ /* 0x004fea000b800000 */
[----:B------:R-:W-:Y:S02]  /*00a0*/  UISETP.GE.U32.AND UP1, UPT, UR5, 0x10, UPT ;  /* 0x000000100500788c */ /* 0x000fe4000bf26070 */
[----:B------:R-:W-:Y:S01]  /*00b0*/  IMAD R3, R2, UR5, RZ ;  /* 0x0000000502037c24 */ /* 0x000fe2000f8e02ff */
[----:B------:R-:W-:Y:S01]  /*00c0*/  ULOP3.LUT UR8, UR5, 0xf, URZ, 0xc0, !UPT ;  /* 0x0000000f05087892 */ /* 0x000fe2000f8ec0ff */
[----:B------:R-:W-:Y:S01]  /*00d0*/  MOV R0, 0xff800000 ;  /* 0xff80000000007802 */ /* 0x000fe20000000f00 */
[----:B------:R-:W-:Y:S02]  /*00e0*/  UMOV UR4, URZ ;  /* 0x000000ff00047c82 */ /* 0x000fe40008000000 */
[----:B------:R-:W-:Y:S02]  /*00f0*/  UISETP.NE.AND UP0, UPT, UR8, URZ, UPT ;  /* 0x000000ff0800728c */ /* 0x000fe4000bf05270 */
[----:B------:R-:W-:Y:S09]  /*0100*/  BRA.U !UP1, `(.L_x_1) ;  /* 0x0000000109f87547 */ /* 0x000ff2000b800000 */
[----:B------:R-:W0:Y:S01]  /*0110*/  LDCU.64 UR6, c[0x0][0x380] ;  /* 0x00007000ff0677ac */ /* 0x000e220008000a00 */
[----:B------:R-:W-:Y:S02]  /*0120*/  MOV R0, 0xff800000 ;  /* 0xff80000000007802 */ /* 0x000fe40000000f00 */
[----:B------:R-:W-:Y:S01]  /*0130*/  MOV R6, R3 ;  /* 0x0000000300067202 */ /* 0x000fe20000000f00 */
[----:B------:R-:W-:-:S04]  /*0140*/  ULOP3.LUT UR4, UR5, 0x7ffffff0, URZ, 0xc0, !UPT ;  /* 0x7ffffff005047892 */ /* 0x000fc8000f8ec0ff */
[----:B------:R-:W-:Y:S02]  /*0150*/  UIADD3 UR9, UPT, UPT, -UR4, URZ, URZ ;  /* 0x000000ff04097290 */ /* 0x000fe4000fffe1ff */
[----:B0-----:R-:W-:-:S04]  /*0160*/  UIADD3 UR5, UP1, UPT, UR6, 0x20, URZ ;  /* 0x0000002006057890 */ /* 0x001fc8000ff3e0ff */
[----:B------:R-:W-:-:S12]  /*0170*/  UIADD3.X UR6, UPT, UPT, URZ, UR7, URZ, UP1, !UPT ;  /* 0x00000007ff067290 */ /* 0x000fd80008ffe4ff */
.L_x_2:
[----:B------:R-:W-:Y:S02]  /*0180*/  MOV R4, UR5 ;  /* 0x0000000500047c02 */ /* 0x000fe40008000f00 */
[----:B------:R-:W-:-:S03]  /*0190*/  MOV R5, UR6 ;  /* 0x0000000600057c02 */ /* 0x000fc60008000f00 */
[----:B------:R-:W-:-:S05]  /*01a0*/  IMAD.WIDE R4, R6, 0x4, R4 ;  /* 0x0000000406047825 */ /* 0x000fca00078e0204 */
[----:B------:R-:W2:Y:S04]  /*01b0*/  LDG.E R15, desc[UR12][R4.64+-0x20] ;  /* 0xffffe00c040f7981 */ /* 0x000ea8000c1e1900 */
[----:B------:R-:W3:Y:S04]  /*01c0*/  LDG.E R17, desc[UR12][R4.64+-0x1c] ;  /* 0xffffe40c04117981 */ /* 0x000ee8000c1e1900 */
[----:B------:R-:W4:Y:S04]  /*01d0*/  LDG.E R19, desc[UR12][R4.64+-0x18] ;  /* 0xffffe80c04137981 */ /* 0x000f28000c1e1900 */
[----:B------:R-:W5:Y:S04]  /*01e0*/  LDG.E R21, desc[UR12][R4.64+-0x14] ;  /* 0xffffec0c04157981 */ /* 0x000f68000c1e1900 */
        /* <DEDUP_REMOVED lines=11> */
[----:B------:R-:W5:Y:S01]  /*02a0*/  LDG.E R14, desc[UR12][R4.64+0x1c] ;  /* 0x00001c0c040e7981 */ /* 0x000f62000c1e1900 */
[----:B------:R-:W-:Y:S01]  /*02b0*/  UIADD3 UR9, UPT, UPT, UR9, 0x10, URZ ;  /* 0x0000001009097890 */ /* 0x000fe2000fffe0ff */
[----:B------:R-:W-:-:S03]  /*02c0*/  IADD3 R6, PT, PT, R6, 0x10, RZ ;  /* 0x0000001006067810 */ /* 0x000fc60007ffe0ff */
[----:B------:R-:W-:Y:S01]  /*02d0*/  UISETP.NE.AND UP1, UPT, UR9, URZ, UPT ;  /* 0x000000ff0900728c */ /* 0x000fe2000bf25270 */
[----:B--2---:R-:W-:-:S04]  /*02e0*/  FSETP.GT.AND P0, PT, R15, R0, PT ;  /* 0x000000000f00720b */ /* 0x004fc80003f04000 */
[----:B------:R-:W-:-:S04]  /*02f0*/  FSEL R0, R15, R0, P0 ;  /* 0x000000000f007208 */ /* 0x000fc80000000000 */
[----:B---3--:R-:W-:-:S04]  /*0300*/  FSETP.GT.AND P0, PT, R17, R0, PT ;  /* 0x000000001100720b */ /* 0x008fc80003f04000 */
[----:B------:R-:W-:-:S04]  /*0310*/  FSEL R0, R17, R0, P0 ;  /* 0x0000000011007208 */ /* 0x000fc80000000000 */
[----:B----4-:R-:W-:-:S04]  /*0320*/  FSETP.GT.AND P0, PT, R19, R0, PT ;  /* 0x000000001300720b */ /* 0x010fc80003f04000 */
[----:B------:R-:W-:-:S04]  /*0330*/  FSEL R0, R19, R0, P0 ;  /* 0x0000000013007208 */ /* 0x000fc80000000000 */
[----:B-----5:R-:W-:-:S04]  /*0340*/  FSETP.GT.AND P0, PT, R21, R0, PT ;  /* 0x000000001500720b */ /* 0x020fc80003f04000 */
[----:B------:R-:W-:-:S04]  /*0350*/  FSEL R0, R21, R0, P0 ;  /* 0x0000000015007208 */ /* 0x000fc80000000000 */
[----:B------:R-:W-:-:S04]  /*0360*/  FSETP.GT.AND P0, PT, R23, R0, PT ;  /* 0x000000001700720b */ /* 0x000fc80003f04000 */
        /* <DEDUP_REMOVED lines=22> */
[----:B------:R-:W-:Y:S01]  /*04d0*/  FSEL R0, R14, R7, P0 ;  /* 0x000000070e007208 */ /* 0x000fe20000000000 */
[----:B------:R-:W-:Y:S08]  /*04e0*/  BRA.U UP1, `(.L_x_2) ;  /* 0xfffffffd01247547 */ /* 0x000ff0000b83ffff */
.L_x_1:
[----:B------:R-:W-:Y:S05]  /*04f0*/  BRA.U !UP0, `(.L_x_0) ;  /* 0x0000000508087547 */ /* 0x000fea000b800000 */
[----:B------:R-:W0:Y:S01]  /*0500*/  LDCU UR5, c[0x0][0x390] ;  /* 0x00007200ff0577ac */ /* 0x000e220008000800 */
[----:B------:R-:W-:Y:S02]  /*0510*/  UISETP.GE.U32.AND UP0, UPT, UR8, 0x8, UPT ;  /* 0x000000080800788c */ /* 0x000fe4000bf06070 */
[----:B0-----:R-:W-:-:S04]  /*0520*/  ULOP3.LUT UR6, UR5, 0x7, URZ, 0xc0, !UPT ;  /* 0x0000000705067892 */ /* 0x001fc8000f8ec0ff */
[----:B------:R-:W-:-:S03]  /*0530*/  UISETP.NE.AND UP1, UPT, UR6, URZ, UPT ;  /* 0x000000ff0600728c */ /* 0x000fc6000bf25270 */
[----:B------:R-:W-:Y:S08]  /*0540*/  BRA.U !UP0, `(.L_x_3) ;  /* 0x0000000108707547 */ /* 0x000ff0000b800000 */
[----:B------:R-:W0:Y:S01]  /*0550*/  LDC.64 R4, c[0x0][0x380] ;  /* 0x0000e000ff047b82 */ /* 0x000e220000000a00 */
[----:B------:R-:W-:-:S05]  /*0560*/  IADD3 R7, PT, PT, R3, UR4, RZ ;  /* 0x0000000403077c10 */ /* 0x000fca000fffe0ff */
[----:B0-----:R-:W-:-:S05]  /*0570*/  IMAD.WIDE R4, R7, 0x4, R4 ;  /* 0x0000000407047825 */ /* 0x001fca00078e0204 */
[----:B------:R-:W2:Y:S04]  /*0580*/  LDG.E R7, desc[UR12][R4.64] ;  /* 0x0000000c04077981 */ /* 0x000ea8000c1e1900 */
[----:B------:R-:W3:Y:S04]  /*0590*/  LDG.E R9, desc[UR12][R4.64+0x4] ;  /* 0x0000040c04097981 */ /* 0x000ee8000c1e1900 */
[----:B------:R-:W4:Y:S04]  /*05a0*/  LDG.E R11, desc[UR12][R4.64+0x8] ;  /* 0x0000080c040b7981 */ /* 0x000f28000c1e1900 */
[----:B------:R-:W5:Y:S04]  /*05b0*/  LDG.E R13, desc[UR12][R4.64+0xc] ;  /* 0x00000c0c040d7981 */ /* 0x000f68000c1e1900 */
[----:B------:R-:W5:Y:S04]  /*05c0*/  LDG.E R15, desc[UR12][R4.64+0x10] ;  /* 0x0000100c040f7981 */ /* 0x000f68000c1e1900 */
[----:B------:R-:W5:Y:S04]  /*05d0*/  LDG.E R17, desc[UR12][R4.64+0x14] ;  /* 0x0000140c04117981 */ /* 0x000f68000c1e1900 */
[----:B------:R-:W5:Y:S04]  /*05e0*/  LDG.E R19, desc[UR12][R4.64+0x18] ;  /* 0x0000180c04137981 */ /* 0x000f68000c1e1900 */
[----:B------:R-:W5:Y:S01]  /*05f0*/  LDG.E R21, desc[UR12][R4.64+0x1c] ;  /* 0x00001c0c04157981 */ /* 0x000f62000c1e1900 */
[----:B------:R-:W-:Y:S01]  /*0600*/  UIADD3 UR4, UPT, UPT, UR4, 0x8, URZ ;  /* 0x0000000804047890 */ /* 0x000fe2000fffe0ff */
        /* <DEDUP_REMOVED lines=15> */
[----:B------:R-:W-:-:S09]  /*0700*/  FSEL R0, R21, R0, P0 ;  /* 0x0000000015007208 */ /* 0x000fd20000000000 */
.L_x_3:
[----:B------:R-:W-:Y:S05]  /*0710*/  BRA.U !UP1, `(.L_x_0) ;  /* 0x0000000109807547 */ /* 0x000fea000b800000 */
[----:B------:R-:W-:Y:S02]  /*0720*/  UISETP.GE.U32.AND UP0, UPT, UR6, 0x4, UPT ;  /* 0x000000040600788c */ /* 0x000fe4000bf06070 */
[----:B------:R-:W-:-:S04]  /*0730*/  ULOP3.LUT UR5, UR5, 0x3, URZ, 0xc0, !UPT ;  /* 0x0000000305057892 */ /* 0x000fc8000f8ec0ff */
        /* <DEDUP_REMOVED lines=17> */
[----:B------:R-:W-:-:S09]  /*0850*/  FSEL R0, R13, R0, P0 ;  /* 0x000000000d007208 */ /* 0x000fd20000000000 */
.L_x_4:
[----:B------:R-:W-:Y:S05]  /*0860*/  BRA.U !UP1, `(.L_x_0) ;  /* 0x00000001092c7547 */ /* 0x000fea000b800000 */
[----:B------:R-:W0:Y:S01]  /*0870*/  LDC.64 R6, c[0x0][0x380] ;  /* 0x0000e000ff067b82 */ /* 0x000e220000000a00 */
[----:B------:R-:W-:Y:S01]  /*0880*/  IADD3 R3, PT, PT, R3, UR4, RZ ;  /* 0x0000000403037c10 */ /* 0x000fe2000fffe0ff */
[----:B------:R-:W-:-:S12]  /*0890*/  UIADD3 UR5, UPT, UPT, -UR5, URZ, URZ ;  /* 0x000000ff05057290 */ /* 0x000fd8000fffe1ff */
.L_x_5:
[----:B0-----:R-:W-:-:S06]  /*08a0*/  IMAD.WIDE R4, R3, 0x4, R6 ;  /* 0x0000000403047825 */ /* 0x001fcc00078e0206 */
[----:B------:R-:W2:Y:S01]  /*08b0*/  LDG.E R5, desc[UR12][R4.64] ;  /* 0x0000000c04057981 */ /* 0x000ea2000c1e1900 */
[----:B------:R-:W-:Y:S01]  /*08c0*/  UIADD3 UR5, UPT, UPT, UR5, 0x1, URZ ;  /* 0x0000000105057890 */ /* 0x000fe2000fffe0ff */
[----:B------:R-:W-:-:S03]  /*08d0*/  IADD3 R3, PT, PT, R3, 0x1, RZ ;  /* 0x0000000103037810 */ /* 0x000fc60007ffe0ff */
[----:B------:R-:W-:Y:S01]  /*08e0*/  UISETP.NE.AND UP0, UPT, UR5, URZ, UPT ;  /* 0x000000ff0500728c */ /* 0x000fe2000bf05270 */
[----:B--2---:R-:W-:-:S04]  /*08f0*/  FSETP.GT.AND P0, PT, R5, R0, PT ;  /* 0x000000000500720b */ /* 0x004fc80003f04000 */
[----:B------:R-:W-:-:S04]  /*0900*/  FSEL R0, R5, R0, P0 ;  /* 0x0000000005007208 */ /* 0x000fc80000000000 */
[----:B------:R-:W-:Y:S05]  /*0910*/  BRA.U UP0, `(.L_x_5) ;  /* 0xfffffffd00e07547 */ /* 0x000fea000b83ffff */
.L_x_0:
[----:B------:R-:W0:Y:S01]  /*0920*/  LDCU UR5, c[0x0][0x390] ;  /* 0x00007200ff0577ac */ /* 0x000e220008000800 */
[----:B------:R-:W-:Y:S01]  /*0930*/  HFMA2 R3, -RZ, RZ, 0, 0 ;  /* 0x00000000ff037431 */ /* 0x000fe200000001ff */
[----:B0-----:R-:W-:-:S09]  /*0940*/  UISETP.GE.AND UP0, UPT, UR5, 0x1, UPT ;  /* 0x000000010500788c */ /* 0x001fd2000bf06270 */
[----:B------:R-:W-:Y:S05]  /*0950*/  BRA.U !UP0, `(.L_x_6) ;  /* 0x0000000d08cc7547 */ /* 0x000fea000b800000 */
[----:B------:R-:W-:Y:S02]  /*0960*/  UISETP.GE.U32.AND UP1, UPT, UR5, 0x8, UPT ;  /* 0x000000080500788c */ /* 0x000fe4000bf26070 */
[----:B------:R-:W-:Y:S01]  /*0970*/  IMAD R8, R2, UR5, RZ ;  /* 0x0000000502087c24 */ /* 0x000fe2000f8e02ff */
[----:B------:R-:W-:Y:S01]  /*0980*/  ULOP3.LUT UR14, UR5, 0x7, URZ, 0xc0, !UPT ;  /* 0x00000007050e7892 */ /* 0x000fe2000f8ec0ff */
[----:B------:R-:W-:Y:S01]  /*0990*/  MOV R3, RZ ;  /* 0x000000ff00037202 */ /* 0x000fe20000000f00 */
[----:B------:R-:W-:Y:S02]  /*09a0*/  UMOV UR4, URZ ;  /* 0x000000ff00047c82 */ /* 0x000fe40008000000 */
[----:B------:R-:W-:Y:S02]  /*09b0*/  UISETP.NE.AND UP0, UPT, UR14, URZ, UPT ;  /* 0x000000ff0e00728c */ /* 0x000fe4000bf05270 */
[----:B------:R-:W-:Y:S09]  /*09c0*/  BRA.U !UP1, `(.L_x_7) ;  /* 0x0000000509d47547 */ /* 0x000ff2000b800000 */
[----:B------:R-:W0:Y:S01]  /*09d0*/  LDCU.128 UR8, c[0x0][0x380] ;  /* 0x00007000ff0877ac */ /* 0x000e220008000c00 */
[----:B------:R-:W-:Y:S02]  /*09e0*/  MOV R3, RZ ;  /* 0x000000ff00037202 */ /* 0x000fe40000000f00 */
[----:B------:R-:W-:Y:S01]  /*09f0*/  MOV R9, R8 ;  /* 0x0000000800097202 */ /* 0x000fe20000000f00 */
[----:B------:R-:W-:Y:S02]  /*0a00*/  ULOP3.LUT UR4, UR5, 0x7ffffff8, URZ, 0xc0, !UPT ;  /* 0x7ffffff805047892 */ /* 0x000fe4000f8ec0ff */
[----:B0-----:R-:W-:Y:S02]  /*0a10*/  UIADD3 UR7, UP1, UPT, UR8, 0x10, URZ ;  /* 0x0000001008077890 */ /* 0x001fe4000ff3e0ff */
[----:B------:R-:W-:Y:S02]  /*0a20*/  UIADD3 UR5, UP2, UPT, UR10, 0x10, URZ ;  /* 0x000000100a057890 */ /* 0x000fe4000ff5e0ff */
[----:B------:R-:W-:-:S02]  /*0a30*/  UIADD3 UR10, UPT, UPT, -UR4, URZ, URZ ;  /* 0x000000ff040a7290 */ /* 0x000fc4000fffe1ff */
[----:B------:R-:W-:Y:S02]  /*0a40*/  UIADD3.X UR8, UPT, UPT, URZ, UR9, URZ, UP1, !UPT ;  /* 0x00000009ff087290 */ /* 0x000fe40008ffe4ff */
[----:B------:R-:W-:-:S12]  /*0a50*/  UIADD3.X UR6, UPT, UPT, URZ, UR11, URZ, UP2, !UPT ;  /* 0x0000000bff067290 */ /* 0x000fd800097fe4ff */
.L_x_8:
[----:B------:R-:W-:Y:S02]  /*0a60*/  MOV R4, UR7 ;  /* 0x0000000700047c02 */ /* 0x000fe40008000f00 */
[----:B------:R-:W-:-:S03]  /*0a70*/  MOV R5, UR8 ;  /* 0x0000000800057c02 */ /* 0x000fc60008000f00 */
[----:B------:R-:W-:-:S05]  /*0a80*/  IMAD.WIDE R4, R9, 0x4, R4 ;  /* 0x0000000409047825 */ /* 0x000fca00078e0204 */
[----:B-1----:R-:W2:Y:S01]  /*0a90*/  LDG.E R7, desc[UR12][R4.64+-0x10] ;  /* 0xfffff00c04077981 */ /* 0x002ea2000c1e1900 */
[----:B------:R-:W-:Y:S01]  /*0aa0*/  HFMA2 R10, -RZ, RZ, 0.96630859375, -0.0022525787353515625 ;  /* 0x3bbb989dff0a7431 */ /* 0x000fe200000001ff */
[----:B------:R-:W-:Y:S01]  /*0ab0*/  MOV R11, 0x437c0000 ;  /* 0x437c0000000b7802 */ /* 0x000fe20000000f00 */
[----:B--2---:R-:W-:-:S04]  /*0ac0*/  FADD R7, R7, -R0 ;  /* 0x8000000007077221 */ /* 0x004fc80000000000 */
[----:B------:R-:W-:-:S04]  /*0ad0*/  FFMA.SAT R6, R7, R10, 0.5 ;  /* 0x3f00000007067423 */ /* 0x000fc8000000200a */
[----:B------:R-:W-:-:S04]  /*0ae0*/  FFMA.RM R12, R6, R11, 12582913 ;  /* 0x4b400001060c7423 */ /* 0x000fc8000000400b */
[C---:B------:R-:W-:Y:S01]  /*0af0*/  FADD R6, R12.reuse, -12583039 ;  /* 0xcb40007f0c067421 */ /* 0x040fe20000000000 */
[----:B------:R-:W-:-:S03]  /*0b00*/  SHF.L.U32 R12, R12, 0x17, RZ ;  /* 0x000000170c0c7819 */ /* 0x000fc600000006ff */
[----:B------:R-:W-:-:S04]  /*0b10*/  FFMA R6, R7, 1.4426950216293334961, -R6 ;  /* 0x3fb8aa3b07067823 */ /* 0x000fc80000000806 */
[----:B------:R-:W-:Y:S01]  /*0b20*/  FFMA R13, R7, 1.925963033500011079e-08, R6 ;  /* 0x32a57060070d7823 */ /* 0x000fe20000000006 */
[----:B------:R-:W-:Y:S02]  /*0b30*/  MOV R6, UR5 ;  /* 0x0000000500067c02 */ /* 0x000fe40008000f00 */
[----:B------:R-:W-:-:S03]  /*0b40*/  MOV R7, UR6 ;  /* 0x0000000600077c02 */ /* 0x000fc60008000f00 */
[----:B------:R-:W0:Y:S01]  /*0b50*/  MUFU.EX2 R13, R13 ;  /* 0x0000000d000d7308 */ /* 0x000e220000000800 */
[----:B------:R-:W-:-:S04]  /*0b60*/  IMAD.WIDE R6, R9, 0x4, R6 ;  /* 0x0000000409067825 */ /* 0x000fc800078e0206 */
[----:B0-----:R-:W-:-:S05]  /*0b70*/  FMUL R12, R12, R13 ;  /* 0x0000000d0c0c7220 */ /* 0x001fca0000400000 */
[----:B------:R0:W-:Y:S04]  /*0b80*/  STG.E desc[UR12][R6.64+-0x10], R12 ;  /* 0xfffff00c06007986 */ /* 0x0001e8000c10190c */
[----:B------:R-:W2:Y:S02]  /*0b90*/  LDG.E R15, desc[UR12][R4.64+-0xc] ;  /* 0xfffff40c040f7981 */ /* 0x000ea4000c1e1900 */
[----:B--2---:R-:W-:-:S04]  /*0ba0*/  FADD R15, R15, -R0 ;  /* 0x800000000f0f7221 */ /* 0x004fc80000000000 */
[----:B------:R-:W-:-:S04]  /*0bb0*/  FFMA.SAT R14, R15, R10, 0.5 ;  /* 0x3f0000000f0e7423 */ /* 0x000fc8000000200a */
[----:B------:R-:W-:-:S04]  /*0bc0*/  FFMA.RM R14, R14, R11, 12582913 ;  /* 0x4b4000010e0e7423 */ /* 0x000fc8000000400b */
[C---:B------:R-:W-:Y:S01]  /*0bd0*/  FADD R16, R14.reuse, -12583039 ;  /* 0xcb40007f0e107421 */ /* 0x040fe20000000000 */
[----:B------:R-:W-:-:S03]  /*0be0*/  SHF.L.U32 R13, R14, 0x17, RZ ;  /* 0x000000170e0d7819 */ /* 0x000fc600000006ff */
[----:B------:R-:W-:-:S04]  /*0bf0*/  FFMA R16, R15, 1.4426950216293334961, -R16 ;  /* 0x3fb8aa3b0f107823 */ /* 0x000fc80000000810 */
[----:B------:R-:W-:-:S06]  /*0c00*/  FFMA R16, R15, 1.925963033500011079e-08, R16 ;  /* 0x32a570600f107823 */ /* 0x000fcc0000000010 */
[----:B------:R-:W1:Y:S02]  /*0c10*/  MUFU.EX2 R16, R16 ;  /* 0x0000001000107308 */ /* 0x000e640000000800 */
[----:B-1----:R-:W-:-:S05]  /*0c20*/  FMUL R13, R13, R16 ;  /* 0x000000100d0d7220 */ /* 0x002fca0000400000 */
[----:B------:R1:W-:Y:S04]  /*0c30*/  STG.E desc[UR12][R6.64+-0xc], R13 ;  /* 0xfffff40d06007986 */ /* 0x0003e8000c10190c */
[----:B------:R-:W2:Y:S02]  /*0c40*/  LDG.E R15, desc[UR12][R4.64+-0x8] ;  /* 0xfffff80c040f7981 */ /* 0x000ea4000c1e1900 */
[----:B--2---:R-:W-:-:S04]  /*0c50*/  FADD R15, R15, -R0 ;  /* 0x800000000f0f7221 */ /* 0x004fc80000000000 */
[----:B------:R-:W-:-:S04]  /*0c60*/  FFMA.SAT R14, R15, R10, 0.5 ;  /* 0x3f0000000f0e7423 */ /* 0x000fc8000000200a */
[----:B------:R-:W-:-:S04]  /*0c70*/  FFMA.RM R14, R14, R11, 12582913 ;  /* 0x4b4000010e0e7423 */ /* 0x000fc8000000400b */
[----:B------:R-:W-:-:S04]  /*0c80*/  FADD R18, R14, -12583039 ;  /* 0xcb40007f0e127421 */ /* 0x000fc80000000000 */
[----:B------:R-:W-:-:S04]  /*0c90*/  FFMA R18, R15, 1.4426950216293334961, -R18 ;  /* 0x3fb8aa3b0f127823 */ /* 0x000fc80000000812 */
[----:B------:R-:W-:Y:S01]  /*0ca0*/  FFMA R18, R15, 1.925963033500011079e-08, R18 ;  /* 0x32a570600f127823 */ /* 0x000fe20000000012 */
[----:B------:R-:W-:-:S05]  /*0cb0*/  SHF.L.U32 R15, R14, 0x17, RZ ;  /* 0x000000170e0f7819 */ /* 0x000fca00000006ff */
[----:B------:R-:W2:Y:S02]  /*0cc0*/  MUFU.EX2 R18, R18 ;  /* 0x0000001200127308 */ /* 0x000ea40000000800 */
[----:B--2---:R-:W-:-:S05]  /*0cd0*/  FMUL R15, R15, R18 ;  /* 0x000000120f0f7220 */ /* 0x004fca0000400000 */
        /* <DEDUP_REMOVED lines=45> */
[----:B------:R-:W2:Y:S01]  /*0fb0*/  LDG.E R5, desc[UR12][R4.64+0xc] ;  /* 0x00000c0c04057981 */ /* 0x000ea2000c1e1900 */
[----:B0-----:R-:W-:Y:S01]  /*0fc0*/  FADD R12, R12, R3 ;  /* 0x000000030c0c7221 */ /* 0x001fe20000000000 */
[----:B------:R-:W-:Y:S01]  /*0fd0*/  UIADD3 UR10, UPT, UPT, UR10, 0x8, URZ ;  /* 0x000000080a0a7890 */ /* 0x000fe2000fffe0ff */
[----:B------:R-:W-:Y:S02]  /*0fe0*/  IADD3 R9, PT, PT, R9, 0x8, RZ ;  /* 0x0000000809097810 */ /* 0x000fe40007ffe0ff */
[----:B------:R-:W-:Y:S01]  /*0ff0*/  FADD R12, R12, R13 ;  /* 0x0000000d0c0c7221 */ /* 0x000fe20000000000 */
[----:B------:R-:W-:-:S03]  /*1000*/  UISETP.NE.AND UP1, UPT, UR10, URZ, UPT ;  /* 0x000000ff0a00728c */ /* 0x000fc6000bf25270 */
[----:B------:R-:W-:-:S04]  /*1010*/  FADD R12, R12, R15 ;  /* 0x0000000f0c0c7221 */ /* 0x000fc80000000000 */
[----:B------:R-:W-:-:S04]  /*1020*/  FADD R12, R12, R17 ;  /* 0x000000110c0c7221 */ /* 0x000fc80000000000 */
[----:B------:R-:W-:-:S04]  /*1030*/  FADD R12, R12, R19 ;  /* 0x000000130c0c7221 */ /* 0x000fc80000000000 */
[----:B------:R-:W-:-:S04]  /*1040*/  FADD R12, R12, R21 ;  /* 0x000000150c0c7221 */ /* 0x000fc80000000000 */
[----:B------:R-:W-:Y:S01]  /*1050*/  FADD R12, R12, R23 ;  /* 0x000000170c0c7221 */ /* 0x000fe20000000000 */
[----:B--2---:R-:W-:-:S04]  /*1060*/  FADD R25, R5, -R0 ;  /* 0x8000000005197221 */ /* 0x004fc80000000000 */
[----:B------:R-:W-:-:S04]  /*1070*/  FFMA.SAT R10, R25, R10, 0.5 ;  /* 0x3f000000190a7423 */ /* 0x000fc8000000200a */
[----:B------:R-:W-:-:S04]  /*1080*/  FFMA.RM R10, R10, R11, 12582913 ;  /* 0x4b4000010a0a7423 */ /* 0x000fc8000000400b */
[C---:B------:R-:W-:Y:S01]  /*1090*/  FADD R14, R10.reuse, -12583039 ;  /* 0xcb40007f0a0e7421 */ /* 0x040fe20000000000 */
[----:B------:R-:W-:-:S03]  /*10a0*/  SHF.L.U32 R10, R10, 0x17, RZ ;  /* 0x000000170a0a7819 */ /* 0x000fc600000006ff */
[----:B------:R-:W-:-:S04]  /*10b0*/  FFMA R14, R25, 1.4426950216293334961, -R14 ;  /* 0x3fb8aa3b190e7823 */ /* 0x000fc8000000080e */
[----:B------:R-:W-:-:S04]  /*10c0*/  FFMA R14, R25, 1.925963033500011079e-08, R14 ;  /* 0x32a57060190e7823 */ /* 0x000fc8000000000e */
[----:B------:R-:W0:Y:S02]  /*10d0*/  MUFU.EX2 R11, R14 ;  /* 0x0000000e000b7308 */ /* 0x000e240000000800 */
[----:B0-----:R-:W-:-:S04]  /*10e0*/  FMUL R11, R10, R11 ;  /* 0x0000000b0a0b7220 */ /* 0x001fc80000400000 */
[----:B------:R-:W-:Y:S01]  /*10f0*/  FADD R3, R12, R11 ;  /* 0x0000000b0c037221 */ /* 0x000fe20000000000 */
[----:B------:R1:W-:Y:S01]  /*1100*/  STG.E desc[UR12][R6.64+0xc], R11 ;  /* 0x00000c0b06007986 */ /* 0x0003e2000c10190c */
[----:B------:R-:W-:Y:S05]  /*1110*/  BRA.U UP1, `(.L_x_8) ;  /* 0xfffffff901507547 */ /* 0x000fea000b83ffff */
.L_x_7:
[----:B------:R-:W-:Y:S05]  /*1120*/  BRA.U !UP0, `(.L_x_6) ;  /* 0x0000000508d87547 */ /* 0x000fea000b800000 */
[----:B------:R-:W0:Y:S01]  /*1130*/  LDCU UR5, c[0x0][0x390] ;  /* 0x00007200ff0577ac */ /* 0x000e220008000800 */
[----:B------:R-:W-:Y:S02]  /*1140*/  UISETP.GE.U32.AND UP0, UPT, UR14, 0x4, UPT ;  /* 0x000000040e00788c */ /* 0x000fe4000bf06070 */
[----:B0-----:R-:W-:-:S04]  /*1150*/  ULOP3.LUT UR6, UR5, 0x3, URZ, 0xc0, !UPT ;  /* 0x0000000305067892 */ /* 0x001fc8000f8ec0ff */
[----:B------:R-:W-:-:S03]  /*1160*/  UISETP.NE.AND UP1, UPT, UR6, URZ, UPT ;  /* 0x000000ff0600728c */ /* 0x000fc6000bf25270 */
[----:B------:R-:W-:Y:S08]  /*1170*/  BRA.U !UP0, `(.L_x_9) ;  /* 0x0000000108e07547 */ /* 0x000ff0000b800000 */
[----:B------:R-:W0:Y:S01]  /*1180*/  LDC.64 R4, c[0x0][0x380] ;  /* 0x0000e000ff047b82 */ /* 0x000e220000000a00 */
[----:B-1----:R-:W-:-:S05]  /*1190*/  IADD3 R11, PT, PT, R8, UR4, RZ ;  /* 0x00000004080b7c10 */ /* 0x002fca000fffe0ff */
[----:B0-----:R-:W-:-:S05]  /*11a0*/  IMAD.WIDE R4, R11, 0x4, R4 ;  /* 0x000000040b047825 */ /* 0x001fca00078e0204 */
[----:B------:R-:W2:Y:S01]  /*11b0*/  LDG.E R7, desc[UR12][R4.64] ;  /* 0x0000000c04077981 */ /* 0x000ea2000c1e1900 */
[----:B------:R-:W-:Y:S01]  /*11c0*/  HFMA2 R9, -RZ, RZ, 0.96630859375, -0.0022525787353515625 ;  /* 0x3bbb989dff097431 */ /* 0x000fe200000001ff */
[----:B------:R-:W-:Y:S01]  /*11d0*/  MOV R10, 0x437c0000 ;  /* 0x437c0000000a7802 */ /* 0x000fe20000000f00 */
[----:B--2---:R-:W-:-:S04]  /*11e0*/  FADD R12, R7, -R0 ;  /* 0x80000000070c7221 */ /* 0x004fc80000000000 */
[----:B------:R-:W-:-:S04]  /*11f0*/  FFMA.SAT R7, R12, R9, 0.5 ;  /* 0x3f0000000c077423 */ /* 0x000fc80000002009 */
[----:B------:R-:W-:Y:S02]  /*1200*/  FFMA.RM R13, R7, R10, 12582913 ;  /* 0x4b400001070d7423 */ /* 0x000fe4000000400a */
[----:B------:R-:W0:Y:S02]  /*1210*/  LDC.64 R6, c[0x0][0x388] ;  /* 0x0000e200ff067b82 */ /* 0x000e240000000a00 */
[C---:B------:R-:W-:Y:S01]  /*1220*/  FADD R15, R13.reuse, -12583039 ;  /* 0xcb40007f0d0f7421 */ /* 0x040fe20000000000 */
[----:B------:R-:W-:-:S03]  /*1230*/  SHF.L.U32 R13, R13, 0x17, RZ ;  /* 0x000000170d0d7819 */ /* 0x000fc600000006ff */
[----:B------:R-:W-:-:S04]  /*1240*/  FFMA R15, R12, 1.4426950216293334961, -R15 ;  /* 0x3fb8aa3b0c0f7823 */ /* 0x000fc8000000080f */
[----:B------:R-:W-:-:S04]  /*1250*/  FFMA R15, R12, 1.925963033500011079e-08, R15 ;  /* 0x32a570600c0f7823 */ /* 0x000fc8000000000f */
[----:B------:R-:W1:Y:S01]  /*1260*/  MUFU.EX2 R12, R15 ;  /* 0x0000000f000c7308 */ /* 0x000e620000000800 */
[----:B0-----:R-:W-:-:S04]  /*1270*/  IMAD.WIDE R6, R11, 0x4, R6 ;  /* 0x000000040b067825 */ /* 0x001fc800078e0206 */
[----:B-1----:R-:W-:-:S05]  /*1280*/  FMUL R11, R13, R12 ;  /* 0x0000000c0d0b7220 */ /* 0x002fca0000400000 */
        /* <DEDUP_REMOVED lines=8> */
[----:B------:R-:W-:-:S04]  /*1310*/  FFMA R17, R12, 1.925963033500011079e-08, R17 ;  /* 0x32a570600c117823 */ /* 0x000fc80000000011 */
[----:B------:R-:W1:Y:S02]  /*1320*/  MUFU.EX2 R12, R17 ;  /* 0x00000011000c7308 */ /* 0x000e640000000800 */
        /* <DEDUP_REMOVED lines=13> */
[----:B------:R1:W2:Y:S01]  /*1400*/  LDG.E R5, desc[UR12][R4.64+0xc] ;  /* 0x00000c0c04057981 */ /* 0x0002a2000c1e1900 */
[----:B------:R-:W-:Y:S01]  /*1410*/  UIADD3 UR4, UPT, UPT, UR4, 0x4, URZ ;  /* 0x0000000404047890 */ /* 0x000fe2000fffe0ff */
[----:B-1----:R-:W-:-:S04]  /*1420*/  FADD R4, R3, R11 ;  /* 0x0000000b03047221 */ /* 0x002fc80000000000 */
        /* <DEDUP_REMOVED lines=10> */
[----:B-1----:R-:W-:-:S04]  /*14d0*/  FMUL R9, R9, R10 ;  /* 0x0000000a09097220 */ /* 0x002fc80000400000 */
[----:B------:R-:W-:Y:S01]  /*14e0*/  FADD R3, R4, R9 ;  /* 0x0000000904037221 */ /* 0x000fe20000000000 */
[----:B------:R0:W-:Y:S06]  /*14f0*/  STG.E desc[UR12][R6.64+0xc], R9 ;  /* 0x00000c0906007986 */ /* 0x0001ec000c10190c */
.L_x_9:
[----:B------:R-:W-:Y:S05]  /*1500*/  BRA.U !UP1, `(.L_x_6) ;  /* 0x0000000109e07547 */ /* 0x000fea000b800000 */
[----:B------:R-:W-:Y:S02]  /*1510*/  UISETP.NE.AND UP0, UPT, UR6, 0x1, UPT ;  /* 0x000000010600788c */ /* 0x000fe4000bf05270 */
[----:B------:R-:W-:-:S04]  /*1520*/  ULOP3.LUT UR5, UR5, 0x1, URZ, 0xc0, !UPT ;  /* 0x0000000105057892 */ /* 0x000fc8000f8ec0ff */
[----:B------:R-:W-:-:S03]  /*1530*/  UISETP.NE.U32.AND UP1, UPT, UR5, 0x1, UPT ;  /* 0x000000010500788c */ /* 0x000fc6000bf25070 */
[----:B------:R-:W-:Y:S08]  /*1540*/  BRA.U !UP0, `(.L_x_10) ;  /* 0x0000000108807547 */ /* 0x000ff0000b800000 */
[----:B------:R-:W2:Y:S01]  /*1550*/  LDC.64 R4, c[0x0][0x380] ;  /* 0x0000e000ff047b82 */ /* 0x000ea20000000a00 */
[----:B01----:R-:W-:-:S05]  /*1560*/  IADD3 R11, PT, PT, R8, UR4, RZ ;  /* 0x00000004080b7c10 */ /* 0x003fca000fffe0ff */
[----:B--2---:R-:W-:-:S05]  /*1570*/  IMAD.WIDE R4, R11, 0x4, R4 ;  /* 0x000000040b047825 */ /* 0x004fca00078e0204 */
        /* <DEDUP_REMOVED lines=15> */
[----:B------:R-:W3:Y:S01]  /*1670*/  LDG.E R5, desc[UR12][R4.64+0x4] ;  /* 0x0000040c04057981 */ /* 0x000ee2000c1e1900 */
[----:B------:R-:W-:Y:S01]  /*1680*/  FADD R3, R3, R9 ;  /* 0x0000000903037221 */ /* 0x000fe20000000000 */
[----:B------:R-:W-:Y:S01]  /*1690*/  UIADD3 UR4, UPT, UPT, UR4, 0x2, URZ ;  /* 0x0000000204047890 */ /* 0x000fe2000fffe0ff */
[----:B---3--:R-:W-:-:S04]  /*16a0*/  FADD R10, R5, -R0 ;  /* 0x80000000050a7221 */ /* 0x008fc80000000000 */
        /* <DEDUP_REMOVED lines=9> */
[----:B------:R2:W-:Y:S06]  /*1740*/  STG.E desc[UR12][R6.64+0x4], R10 ;  /* 0x0000040a06007986 */ /* 0x0005ec000c10190c */
.L_x_10:
[----:B------:R-:W-:Y:S05]  /*1750*/  BRA.U UP1, `(.L_x_6) ;  /* 0x00000001014c7547 */ /* 0x000fea000b800000 */
[----:B------:R-:W3:Y:S01]  /*1760*/  LDC.64 R4, c[0x0][0x380] ;  /* 0x0000e000ff047b82 */ /* 0x000ee20000000a00 */
[----:B0-2---:R-:W-:-:S05]  /*1770*/  IADD3 R9, PT, PT, R8, UR4, RZ ;  /* 0x0000000408097c10 */ /* 0x005fca000fffe0ff */
[----:B---3--:R-:W-:-:S06]  /*1780*/  IMAD.WIDE R4, R9, 0x4, R4 ;  /* 0x0000000409047825 */ /* 0x008fcc00078e0204 */
[----:B------:R-:W2:Y:S01]  /*1790*/  LDG.E R5, desc[UR12][R4.64] ;  /* 0x0000000c04057981 */ /* 0x000ea2000c1e1900 */
[----:B-1----:R-:W-:Y:S01]  /*17a0*/  HFMA2 R7, -RZ, RZ, 0.96630859375, -0.0022525787353515625 ;  /* 0x3bbb989dff077431 */ /* 0x002fe200000001ff */
        /* <DEDUP_REMOVED lines=8> */
[----:B------:R-:W-:-:S06]  /*1830*/  FFMA R11, R0, 1.925963033500011079e-08, R11 ;  /* 0x32a57060000b7823 */ /* 0x000fcc000000000b */
[----:B------:R-:W1:Y:S01]  /*1840*/  MUFU.EX2 R11, R11 ;  /* 0x0000000b000b7308 */ /* 0x000e620000000800 */
[----:B0-----:R-:W-:-:S04]  /*1850*/  IMAD.WIDE R4, R9, 0x4, R6 ;  /* 0x0000000409047825 */ /* 0x001fc800078e0206 */
[----:B-1----:R-:W-:-:S04]  /*1860*/  FMUL R8, R8, R11 ;  /* 0x0000000b08087220 */ /* 0x002fc80000400000 */
[----:B------:R-:W-:Y:S01]  /*1870*/  FADD R3, R3, R8 ;  /* 0x0000000803037221 */ /* 0x000fe20000000000 */
[----:B------:R3:W-:Y:S06]  /*1880*/  STG.E desc[UR12][R4.64], R8 ;  /* 0x0000000804007986 */ /* 0x0007ec000c10190c */
.L_x_6:
[----:B---3--:R-:W3:Y:S02]  /*1890*/  LDC R5, c[0x0][0x390] ;  /* 0x0000e400ff057b82 */ /* 0x008ee40000000800 */
[----:B---3--:R-:W-:-:S13]  /*18a0*/  ISETP.GE.AND P0, PT, R5, 0x1, PT ;  /* 0x000000010500780c */ /* 0x008fda0003f06270 */
[----:B------:R-:W-:Y:S05]  /*18b0*/  @!P0 EXIT ;  /* 0x000000000000894d */ /* 0x000fea0003800000 */
[C---:B------:R-:W-:Y:S01]  /*18c0*/  ISETP.GE.U32.AND P0, PT, R5.reuse, 0x10, PT ;  /* 0x000000100500780c */ /* 0x040fe20003f06070 */
[----:B012---:R-:W-:Y:S02]  /*18d0*/  HFMA2 R7, -RZ, RZ, 0, 0 ;  /* 0x00000000ff077431 */ /* 0x007fe400000001ff */
[----:B------:R-:W-:Y:S01]  /*18e0*/  IMAD R2, R2, R5, RZ ;  /* 0x0000000502027224 */ /* 0x000fe200078e02ff */
[----:B------:R-:W-:-:S09]  /*18f0*/  LOP3.LUT R11, R5, 0xf, RZ, 0xc0, !PT ;  /* 0x0000000f050b7812 */ /* 0x000fd200078ec0ff */
[----:B------:R-:W-:Y:S05]  /*1900*/  @!P0 BRA `(.L_x_11) ;  /* 0x0000001000108947 */ /* 0x000fea0003800000 */
[----:B------:R-:W0:Y:S01]  /*1910*/  LDCU.64 UR4, c[0x0][0x388] ;  /* 0x00007100ff0477ac */ /* 0x000e220008000a00 */
[----:B------:R-:W-:Y:S02]  /*1920*/  LOP3.LUT R7, R5, 0x7ffffff0, RZ, 0xc0, !PT ;  /* 0x7ffffff005077812 */ /* 0x000fe400078ec0ff */
[----:B------:R-:W-:Y:S02]  /*1930*/  MOV R6, R2 ;  /* 0x0000000200067202 */ /* 0x000fe40000000f00 */
[----:B------:R-:W-:Y:S01]  /*1940*/  IADD3 R8, PT, PT, -R7, RZ, RZ ;  /* 0x000000ff07087210 */ /* 0x000fe20007ffe1ff */
[----:B0-----:R-:W-:-:S04]  /*1950*/  UIADD3 UR4, UP0, UPT, UR4, 0x20, URZ ;  /* 0x0000002004047890 */ /* 0x001fc8000ff1e0ff */
[----:B------:R-:W-:-:S12]  /*1960*/  UIADD3.X UR5, UPT, UPT, URZ, UR5, URZ, UP0, !UPT ;  /* 0x00000005ff057290 */ /* 0x000fd800087fe4ff */
.L_x_44:
[----:B0-----:R-:W-:Y:S02]  /*1970*/  MOV R4, UR4 ;  /* 0x0000000400047c02 */ /* 0x001fe40008000f00 */
[----:B------:R-:W-:-:S03]  /*1980*/  MOV R5, UR5 ;  /* 0x0000000500057c02 */ /* 0x000fc60008000f00 */
[----:B------:R-:W-:-:S05]  /*1990*/  IMAD.WIDE R4, R6, 0x4, R4 ;  /* 0x0000000406047825 */ /* 0x000fca00078e0204 */
[----:B------:R-:W2:Y:S01]  /*19a0*/  LDG.E R0, desc[UR12][R4.64+-0x20] ;  /* 0xffffe00c04007981 */ /* 0x000ea2000c1e1900 */
[----:B------:R-:W0:Y:S01]  /*19b0*/  MUFU.RCP R10, R3 ;  /* 0x00000003000a7308 */ /* 0x000e220000001000 */
[----:B------:R-:W-:Y:S01]  /*19c0*/  IADD3 R8, PT, PT, R8, 0x10, RZ ;  /* 0x0000001008087810 */ /* 0x000fe20007ffe0ff */
[----:B------:R-:W-:Y:S03]  /*19d0*/  BSSY.RECONVERGENT B2, `(.L_x_12) ;  /* 0x000000b000027945 */ /* 0x000fe60003800200 */
[----:B------:R-:W-:Y:S01]  /*19e0*/  ISETP.NE.AND P2, PT, R8, RZ, PT ;  /* 0x000000ff0800720c */ /* 0x000fe20003f45270 */
[----:B0-----:R-:W-:-:S04]  /*19f0*/  FFMA R9, R10, -R3, 1 ;  /* 0x3f8000000a097423 */ /* 0x001fc80000000803 */
[----:B------:R-:W-:Y:S01]  /*1a00*/  FFMA R9, R10, R9, R10 ;  /* 0x000000090a097223 */ /* 0x000fe2000000000a */
[----:B--2---:R-:W0:Y:S03]  /*1a10*/  FCHK P0, R0, R3 ;  /* 0x0000000300007302 */ /* 0x004e260000000000 */
[----:B------:R-:W-:-:S04]  /*1a20*/  FFMA R10, R0, R9, RZ ;  /* 0x00000009000a7223 */ /* 0x000fc800000000ff */
[----:B------:R-:W-:-:S04]  /*1a30*/  FFMA R12, R10, -R3, R0 ;  /* 0x800000030a0c7223 */ /* 0x000fc80000000000 */
[----:B------:R-:W-:Y:S01]  /*1a40*/  FFMA R9, R9, R12, R10 ;  /* 0x0000000c09097223 */ /* 0x000fe2000000000a */
[----:B0-----:R-:W-:Y:S06]  /*1a50*/  @!P0 BRA `(.L_x_13) ;  /* 0x0000000000088947 */ /* 0x001fec0003800000 */
[----:B------:R-:W-:-:S07]  /*1a60*/  MOV R12, 0x1a80 ;  /* 0x00001a80000c7802 */ /* 0x000fce0000000f00 */
[----:B------:R-:W-:Y:S05]  /*1a70*/  CALL.REL.NOINC `($__internal_0_$__cuda_sm3x_div_rn_noftz_f32_slowpath) ;  /* 0x0000001c00547944 */ /* 0x000fea0003c00000 */
.L_x_13:
[----:B------:R-:W-:Y:S05]  /*1a80*/  BSYNC.RECONVERGENT B2 ;  /* 0x0000000000027941 */ /* 0x000fea0003800200 */
.L_x_12:
[----:B------:R-:W2:Y:S01]  /*1a90*/  LDG.E R15, desc[UR12][R4.64+-0x1c] ;  /* 0xffffe40c040f7981 */ /* 0x000ea2000c1e1900 */
[----:B------:R-:W0:Y:S01]  /*1aa0*/  MUFU.RCP R0, R3 ;  /* 0x0000000300007308 */ /* 0x000e220000001000 */
[----:B------:R-:W-:Y:S02]  /*1ab0*/  BSSY.RECONVERGENT B2, `(.L_x_14) ;  /* 0x000000d000027945 */ /* 0x000fe40003800200 */
[----:B------:R1:W-:Y:S01]  /*1ac0*/  STG.E desc[UR12][R4.64+-0x20], R9 ;  /* 0xffffe00904007986 */ /* 0x0003e2000c10190c */
[----:B0-----:R-:W-:-:S04]  /*1ad0*/  FFMA R13, R0, -R3, 1 ;  /* 0x3f800000000d7423 */ /* 0x001fc80000000803 */
[----:B------:R-:W-:Y:S01]  /*1ae0*/  FFMA R0, R0, R13, R0 ;  /* 0x0000000d00007223 */ /* 0x000fe20000000000 */
[----:B--2---:R-:W0:Y:S03]  /*1af0*/  FCHK P0, R15, R3 ;  /* 0x000000030f007302 */ /* 0x004e260000000000 */
[----:B------:R-:W-:-:S04]  /*1b00*/  FFMA R10, R0, R15, RZ ;  /* 0x0000000f000a7223 */ /* 0x000fc800000000ff */
[----:B------:R-:W-:-:S04]  /*1b10*/  FFMA R13, R10, -R3, R15 ;  /* 0x800000030a0d7223 */ /* 0x000fc8000000000f */
[----:B------:R-:W-:Y:S01]  /*1b20*/  FFMA R13, R0, R13, R10 ;  /* 0x0000000d000d7223 */ /* 0x000fe2000000000a */
[----:B01----:R-:W-:Y:S06]  /*1b30*/  @!P0 BRA `(.L_x_15) ;  /* 0x0000000000108947 */ /* 0x003fec0003800000 */
[----:B------:R-:W-:Y:S02]  /*1b40*/  MOV R0, R15 ;  /* 0x0000000f00007202 */ /* 0x000fe40000000f00 */
[----:B------:R-:W-:-:S07]  /*1b50*/  MOV R12, 0x1b70 ;  /* 0x00001b70000c7802 */ /* 0x000fce0000000f00 */
[----:B------:R-:W-:Y:S05]  /*1b60*/  CALL.REL.NOINC `($__internal_0_$__cuda_sm3x_div_rn_noftz_f32_slowpath) ;  /* 0x0000001c00187944 */ /* 0x000fea0003c00000 */
[----:B------:R-:W-:-:S07]  /*1b70*/  MOV R13, R9 ;  /* 0x00000009000d7202 */ /* 0x000fce0000000f00 */
.L_x_15:
[----:B------:R-:W-:Y:S05]  /*1b80*/  BSYNC.RECONVERGENT B2 ;  /* 0x0000000000027941 */ /* 0x000fea0003800200 */
.L_x_14:
        /* <DEDUP_REMOVED lines=14> */
.L_x_17:
[----:B------:R-:W-:Y:S05]  /*1c70*/  BSYNC.RECONVERGENT B2 ;  /* 0x0000000000027941 */ /* 0x000fea0003800200 */
.L_x_16:
        /* <DEDUP_REMOVED lines=15> */
.L_x_19:
[----:B------:R-:W-:Y:S05]  /*1d70*/  BSYNC.RECONVERGENT B2 ;  /* 0x0000000000027941 */ /* 0x000fea0003800200 */
.L_x_18:
        /* <DEDUP_REMOVED lines=14> */
.L_x_21:
[----:B------:R-:W-:Y:S05]  /*1e60*/  BSYNC.RECONVERGENT B2 ;  /* 0x0000000000027941 */ /* 0x000fea0003800200 */
.L_x_20:
        /* <DEDUP_REMOVED lines=15> */
.L_x_23:
[----:B------:R-:W-:Y:S05]  /*1f60*/  BSYNC.RECONVERGENT B2 ;  /* 0x0000000000027941 */ /* 0x000fea0003800200 */
.L_x_22:
        /* <DEDUP_REMOVED lines=14> */
.L_x_25:
[----:B------:R-:W-:Y:S05]  /*2050*/  BSYNC.RECONVERGENT B2 ;  /* 0x0000000000027941 */ /* 0x000fea0003800200 */
.L_x_24:
        /* <DEDUP_REMOVED lines=15> */
.L_x_27:
[----:B------:R-:W-:Y:S05]  /*2150*/  BSYNC.RECONVERGENT B2 ;  /* 0x0000000000027941 */ /* 0x000fea0003800200 */
.L_x_26:
        /* <DEDUP_REMOVED lines=14> */
.L_x_29:
[----:B------:R-:W-:Y:S05]  /*2240*/  BSYNC.RECONVERGENT B2 ;  /* 0x0000000000027941 */ /* 0x000fea0003800200 */
.L_x_28:
        /* <DEDUP_REMOVED lines=15> */
.L_x_31:
[----:B------:R-:W-:Y:S05]  /*2340*/  BSYNC.RECONVERGENT B2 ;  /* 0x0000000000027941 */ /* 0x000fea0003800200 */
.L_x_30:
        /* <DEDUP_REMOVED lines=14> */
.L_x_33:
[----:B------:R-:W-:Y:S05]  /*2430*/  BSYNC.RECONVERGENT B2 ;  /* 0x0000000000027941 */ /* 0x000fea0003800200 */
.L_x_32:
        /* <DEDUP_REMOVED lines=15> */
.L_x_35:
[----:B------:R-:W-:Y:S05]  /*2530*/  BSYNC.RECONVERGENT B2 ;  /* 0x0000000000027941 */ /* 0x000fea0003800200 */
.L_x_34:
        /* <DEDUP_REMOVED lines=14> */
.L_x_37:
[----:B------:R-:W-:Y:S05]  /*2620*/  BSYNC.RECONVERGENT B2 ;  /* 0x0000000000027941 */ /* 0x000fea0003800200 */
.L_x_36:
        /* <DEDUP_REMOVED lines=15> */
.L_x_39:
[----:B------:R-:W-:Y:S05]  /*2720*/  BSYNC.RECONVERGENT B2 ;  /* 0x0000000000027941 */ /* 0x000fea0003800200 */
.L_x_38:
        /* <DEDUP_REMOVED lines=14> */
.L_x_41:
[----:B------:R-:W-:Y:S05]  /*2810*/  BSYNC.RECONVERGENT B2 ;  /* 0x0000000000027941 */ /* 0x000fea0003800200 */
.L_x_40:
        /* <DEDUP_REMOVED lines=15> */
.L_x_43:
[----:B------:R-:W-:Y:S05]  /*2910*/  BSYNC.RECONVERGENT B2 ;  /* 0x0000000000027941 */ /* 0x000fea0003800200 */
.L_x_42:
[----:B------:R0:W-:Y:S01]  /*2920*/  STG.E desc[UR12][R4.64+0x1c], R13 ;  /* 0x00001c0d04007986 */ /* 0x0001e2000c10190c */
[----:B------:R-:W-:Y:S01]  /*2930*/  IADD3 R6, PT, PT, R6, 0x10, RZ ;  /* 0x0000001006067810 */ /* 0x000fe20007ffe0ff */
[----:B------:R-:W-:Y:S06]  /*2940*/  @P2 BRA `(.L_x_44) ;  /* 0xfffffff000082947 */ /* 0x000fec000383ffff */
.L_x_11:
[----:B------:R-:W-:-:S13]  /*2950*/  ISETP.NE.AND P0, PT, R11, RZ, PT ;  /* 0x000000ff0b00720c */ /* 0x000fda0003f05270 */
[----:B------:R-:W-:Y:S05]  /*2960*/  @!P0 EXIT ;  /* 0x000000000000894d */ /* 0x000fea0003800000 */
[----:B------:R-:W1:Y:S01]  /*2970*/  LDCU UR4, c[0x0][0x390] ;  /* 0x00007200ff0477ac */ /* 0x000e620008000800 */
[----:B------:R-:W-:Y:S01]  /*2980*/  ISETP.GE.U32.AND P0, PT, R11, 0x8, PT ;  /* 0x000000080b00780c */ /* 0x000fe20003f06070 */
[----:B-1----:R-:W-:-:S12]  /*2990*/  ULOP3.LUT UR4, UR4, 0x7, URZ, 0xc0, !UPT ;  /* 0x0000000704047892 */ /* 0x002fd8000f8ec0ff */
[----:B------:R-:W-:Y:S05]  /*29a0*/  @!P0 BRA `(.L_x_45) ;  /* 0x0000000800008947 */ /* 0x000fea0003800000 */
[----:B0-----:R-:W0:Y:S01]  /*29b0*/  LDC.64 R4, c[0x0][0x388] ;  /* 0x0000e200ff047b82 */ /* 0x001e220000000a00 */
[----:B------:R-:W-:-:S05]  /*29c0*/  IADD3 R9, PT, PT, R2, R7, RZ ;  /* 0x0000000702097210 */ /* 0x000fca0007ffe0ff */
[----:B0-----:R-:W-:-:S05]  /*29d0*/  IMAD.WIDE R4, R9, 0x4, R4 ;  /* 0x0000000409047825 */ /* 0x001fca00078e0204 */
[----:B------:R-:W2:Y:S01]  /*29e0*/  LDG.E R11, desc[UR12][R4.64] ;  /* 0x0000000c040b7981 */ /* 0x000ea2000c1e1900 */
[----:B------:R-:W0:Y:S01]  /*29f0*/  MUFU.RCP R0, R3 ;  /* 0x0000000300007308 */ /* 0x000e220000001000 */
[----:B------:R-:W-:Y:S01]  /*2a00*/  BSSY.RECONVERGENT B2, `(.L_x_46) ;  /* 0x000000b000027945 */ /* 0x000fe20003800200 */
[----:B0-----:R-:W-:-:S04]  /*2a10*/  FFMA R9, R0, -R3, 1 ;  /* 0x3f80000000097423 */ /* 0x001fc80000000803 */
[----:B------:R-:W-:Y:S02]  /*2a20*/  FFMA R0, R0, R9, R0 ;  /* 0x0000000900007223 */ /* 0x000fe40000000000 */
[----:B--2---:R-:W0:Y:S02]  /*2a30*/  FCHK P0, R11, R3 ;  /* 0x000000030b007302 */ /* 0x004e240000000000 */
[----:B------:R-:W-:-:S04]  /*2a40*/  FFMA R6, R0, R11, RZ ;  /* 0x0000000b00067223 */ /* 0x000fc800000000ff */
[----:B------:R-:W-:-:S04]  /*2a50*/  FFMA R9, R6, -R3, R11 ;  /* 0x8000000306097223 */ /* 0x000fc8000000000b */
[----:B------:R-:W-:Y:S01]  /*2a60*/  FFMA R9, R0, R9, R6 ;  /* 0x0000000900097223 */ /* 0x000fe20000000006 */
[----:B0-----:R-:W-:Y:S06]  /*2a70*/  @!P0 BRA `(.L_x_47) ;  /* 0x00000000000c8947 */ /* 0x001fec0003800000 */
[----:B------:R-:W-:Y:S02]  /*2a80*/  MOV R0, R11 ;  /* 0x0000000b00007202 */ /* 0x000fe40000000f00 */
[----:B------:R-:W-:-:S07]  /*2a90*/  MOV R12, 0x2ab0 ;  /* 0x00002ab0000c7802 */ /* 0x000fce0000000f00 */
[----:B------:R-:W-:Y:S05]  /*2aa0*/  CALL.REL.NOINC `($__internal_0_$__cuda_sm3x_div_rn_noftz_f32_slowpath) ;  /* 0x0000000c00487944 */ /* 0x000fea0003c00000 */
.L_x_47:
[----:B------:R-:W-:Y:S05]  /*2ab0*/  BSYNC.RECONVERGENT B2 ;  /* 0x0000000000027941 */ /* 0x000fea0003800200 */
.L_x_46:
        /* <DEDUP_REMOVED lines=15> */
.L_x_49:
[----:B------:R-:W-:Y:S05]  /*2bb0*/  BSYNC.RECONVERGENT B2 ;  /* 0x0000000000027941 */ /* 0x000fea0003800200 */
.L_x_48:
        /* <DEDUP_REMOVED lines=14> */
.L_x_51:
[----:B------:R-:W-:Y:S05]  /*2ca0*/  BSYNC.RECONVERGENT B2 ;  /* 0x0000000000027941 */ /* 0x000fea0003800200 */
.L_x_50:
        /* <DEDUP_REMOVED lines=15> */
.L_x_53:
[----:B------:R-:W-:Y:S05]  /*2da0*/  BSYNC.RECONVERGENT B2 ;  /* 0x0000000000027941 */ /* 0x000fea0003800200 */
.L_x_52:
        /* <DEDUP_REMOVED lines=14> */
.L_x_55:
[----:B------:R-:W-:Y:S05]  /*2e90*/  BSYNC.RECONVERGENT B2 ;  /* 0x0000000000027941 */ /* 0x000fea0003800200 */
.L_x_54:
        /* <DEDUP_REMOVED lines=15> */
.L_x_57:
[----:B------:R-:W-:Y:S05]  /*2f90*/  BSYNC.RECONVERGENT B2 ;  /* 0x0000000000027941 */ /* 0x000fea0003800200 */
.L_x_56:
        /* <DEDUP_REMOVED lines=14> */
.L_x_59:
[----:B------:R-:W-:Y:S05]  /*3080*/  BSYNC.RECONVERGENT B2 ;  /* 0x0000000000027941 */ /* 0x000fea0003800200 */
.L_x_58:
        /* <DEDUP_REMOVED lines=15> */
.L_x_61:
[----:B------:R-:W-:Y:S05]  /*3180*/  BSYNC.RECONVERGENT B2 ;  /* 0x0000000000027941 */ /* 0x000fea0003800200 */
.L_x_60:
[----:B------:R1:W-:Y:S01]  /*3190*/  STG.E desc[UR12][R4.64+0x1c], R11 ;  /* 0x00001c0b04007986 */ /* 0x0003e2000c10190c */
[----:B------:R-:W-:-:S07]  /*31a0*/  IADD3 R7, PT, PT, R7, 0x8, RZ ;  /* 0x0000000807077810 */ /* 0x000fce0007ffe0ff */
.L_x_45:
[----:B------:R-:W-:-:S13]  /*31b0*/  ISETP.NE.AND P0, PT, RZ, UR4, PT ;  /* 0x00000004ff007c0c */ /* 0x000fda000bf05270 */
[----:B------:R-:W-:Y:S05]  /*31c0*/  @!P0 EXIT ;  /* 0x000000000000894d */ /* 0x000fea0003800000 */
[----:B------:R-:W2:Y:S01]  /*31d0*/  LDCU UR5, c[0x0][0x390] ;  /* 0x00007200ff0577ac */ /* 0x000ea20008000800 */
[----:B------:R-:W-:Y:S02]  /*31e0*/  UISETP.GE.U32.AND UP0, UPT, UR4, 0x4, UPT ;  /* 0x000000040400788c */ /* 0x000fe4000bf06070 */
[----:B--2---:R-:W-:-:S07]  /*31f0*/  ULOP3.LUT UR5, UR5, 0x3, URZ, 0xc0, !UPT ;  /* 0x0000000305057892 */ /* 0x004fce000f8ec0ff */
[----:B------:R-:W-:Y:S05]  /*3200*/  BRA.U !UP0, `(.L_x_62) ;  /* 0x0000000508087547 */ /* 0x000fea000b800000 */
[----:B01----:R-:W0:Y:S01]  /*3210*/  LDC.64 R4, c[0x0][0x388] ;  /* 0x0000e200ff047b82 */ /* 0x003e220000000a00 */
        /* <DEDUP_REMOVED lines=15> */
.L_x_64:
[----:B------:R-:W-:Y:S05]  /*3310*/  BSYNC.RECONVERGENT B2 ;  /* 0x0000000000027941 */ /* 0x000fea0003800200 */
.L_x_63:
        /* <DEDUP_REMOVED lines=15> */
.L_x_66:
[----:B------:R-:W-:Y:S05]  /*3410*/  BSYNC.RECONVERGENT B2 ;  /* 0x0000000000027941 */ /* 0x000fea0003800200 */
.L_x_65:
        /* <DEDUP_REMOVED lines=14> */
.L_x_68:
[----:B------:R-:W-:Y:S05]  /*3500*/  BSYNC.RECONVERGENT B2 ;  /* 0x0000000000027941 */ /* 0x000fea0003800200 */
.L_x_67:
        /* <DEDUP_REMOVED lines=15> */
.L_x_70:
[----:B------:R-:W-:Y:S05]  /*3600*/  BSYNC.RECONVERGENT B2 ;  /* 0x0000000000027941 */ /* 0x000fea0003800200 */
.L_x_69:
[----:B------:R2:W-:Y:S01]  /*3610*/  STG.E desc[UR12][R4.64+0xc], R11 ;  /* 0x00000c0b04007986 */ /* 0x0005e2000c10190c */
[----:B------:R-:W-:-:S07]  /*3620*/  IADD3 R7, PT, PT, R7, 0x4, RZ ;  /* 0x0000000407077810 */ /* 0x000fce0007ffe0ff */
.L_x_62:
[----:B------:R-:W-:-:S13]  /*3630*/  ISETP.NE.AND P0, PT, RZ, UR5, PT ;  /* 0x00000005ff007c0c */ /* 0x000fda000bf05270 */
[----:B------:R-:W-:Y:S05]  /*3640*/  @!P0 EXIT ;  /* 0x000000000000894d */ /* 0x000fea0003800000 */
[----:B012---:R-:W0:Y:S01]  /*3650*/  LDC.64 R4, c[0x0][0x388] ;  /* 0x0000e200ff047b82 */ /* 0x007e220000000a00 */
[----:B------:R-:W-:Y:S01]  /*3660*/  IADD3 R11, PT, PT, R2, R7, RZ ;  /* 0x00000007020b7210 */ /* 0x000fe20007ffe0ff */
[----:B------:R-:W-:-:S12]  /*3670*/  UIADD3 UR4, UPT, UPT, -UR5, URZ, URZ ;  /* 0x000000ff05047290 */ /* 0x000fd8000fffe1ff */
.L_x_73:
[----:B01----:R-:W-:-:S05]  /*3680*/  IMAD.WIDE R6, R11, 0x4, R4 ;  /* 0x000000040b067825 */ /* 0x003fca00078e0204 */
[----:B------:R-:W2:Y:S01]  /*3690*/  LDG.E R13, desc[UR12][R6.64] ;  /* 0x0000000c060d7981 */ /* 0x000ea2000c1e1900 */
[----:B------:R-:W0:Y:S01]  /*36a0*/  MUFU.RCP R0, R3 ;  /* 0x0000000300007308 */ /* 0x000e220000001000 */
[----:B------:R-:W-:Y:S01]  /*36b0*/  UIADD3 UR4, UPT, UPT, UR4, 0x1, URZ ;  /* 0x0000000104047890 */ /* 0x000fe2000fffe0ff */
[----:B------:R-:W-:Y:S03]  /*36c0*/  BSSY.RECONVERGENT B2, `(.L_x_71) ;  /* 0x000000c000027945 */ /* 0x000fe60003800200 */
[----:B------:R-:W-:Y:S01]  /*36d0*/  UISETP.NE.AND UP0, UPT, UR4, URZ, UPT ;  /* 0x000000ff0400728c */ /* 0x000fe2000bf05270 */
[----:B0-----:R-:W-:-:S04]  /*36e0*/  FFMA R9, R0, -R3, 1 ;  /* 0x3f80000000097423 */ /* 0x001fc80000000803 */
[----:B------:R-:W-:Y:S01]  /*36f0*/  FFMA R0, R0, R9, R0 ;  /* 0x0000000900007223 */ /* 0x000fe20000000000 */
[----:B--2---:R-:W0:Y:S03]  /*3700*/  FCHK P0, R13, R3 ;  /* 0x000000030d007302 */ /* 0x004e260000000000 */
[----:B------:R-:W-:-:S04]  /*3710*/  FFMA R2, R0, R13, RZ ;  /* 0x0000000d00027223 */ /* 0x000fc800000000ff */
[----:B------:R-:W-:-:S04]  /*3720*/  FFMA R9, R2, -R3, R13 ;  /* 0x8000000302097223 */ /* 0x000fc8000000000d */
[----:B------:R-:W-:Y:S01]  /*3730*/  FFMA R9, R0, R9, R2 ;  /* 0x0000000900097223 */ /* 0x000fe20000000002 */
[----:B0-----:R-:W-:Y:S06]  /*3740*/  @!P0 BRA `(.L_x_72) ;  /* 0x00000000000c8947 */ /* 0x001fec0003800000 */
[----:B------:R-:W-:Y:S02]  /*3750*/  MOV R0, R13 ;  /* 0x0000000d00007202 */ /* 0x000fe40000000f00 */
[----:B------:R-:W-:-:S07]  /*3760*/  MOV R12, 0x3780 ;  /* 0x00003780000c7802 */ /* 0x000fce0000000f00 */
[----:B------:R-:W-:Y:S05]  /*3770*/  CALL.REL.NOINC `($__internal_0_$__cuda_sm3x_div_rn_noftz_f32_slowpath) ;  /* 0x0000000000147944 */ /* 0x000fea0003c00000 */
.L_x_72:
[----:B------:R-:W-:Y:S05]  /*3780*/  BSYNC.RECONVERGENT B2 ;  /* 0x0000000000027941 */ /* 0x000fea0003800200 */
.L_x_71:
[----:B------:R1:W-:Y:S01]  /*3790*/  STG.E desc[UR12][R6.64], R9 ;  /* 0x0000000906007986 */ /* 0x0003e2000c10190c */
[----:B------:R-:W-:Y:S01]  /*37a0*/  IADD3 R11, PT, PT, R11, 0x1, RZ ;  /* 0x000000010b0b7810 */ /* 0x000fe20007ffe0ff */
[----:B------:R-:W-:Y:S06]  /*37b0*/  BRA.U UP0, `(.L_x_73) ;  /* 0xfffffffd00b07547 */ /* 0x000fec000b83ffff */
[----:B------:R-:W-:Y:S05]  /*37c0*/  EXIT ;  /* 0x000000000000794d */ /* 0x000fea0003800000 */
        .weak           $__internal_0_$__cuda_sm3x_div_rn_noftz_f32_slowpath
        .type           $__internal_0_$__cuda_sm3x_div_rn_noftz_f32_slowpath,@function
        .size           $__internal_0_$__cuda_sm3x_div_rn_noftz_f32_slowpath,(.L_x_131 - $__internal_0_$__cuda_sm3x_div_rn_noftz_f32_slowpath)
$__internal_0_$__cuda_sm3x_div_rn_noftz_f32_slowpath:
[----:B------:R-:W-:Y:S01]  /*37d0*/  SHF.R.U32.HI R10, RZ, 0x17, R3 ;  /* 0x00000017ff0a7819 */ /* 0x000fe20000011603 */
[----:B------:R-:W-:Y:S01]  /*37e0*/  BSSY.RECONVERGENT B0, `(.L_x_74) ;  /* 0x0000063000007945 */ /* 0x000fe20003800200 */
[----:B------:R-:W-:Y:S02]  /*37f0*/  SHF.R.U32.HI R13, RZ, 0x17, R0 ;  /* 0x00000017ff0d7819 */ /* 0x000fe40000011600 */
[----:B------:R-:W-:Y:S02]  /*3800*/  LOP3.LUT R10, R10, 0xff, RZ, 0xc0, !PT ;  /* 0x000000ff0a0a7812 */ /* 0x000fe400078ec0ff */
[----:B------:R-:W-:Y:S02]  /*3810*/  LOP3.LUT R13, R13, 0xff, RZ, 0xc0, !PT ;  /* 0x000000ff0d0d7812 */ /* 0x000fe400078ec0ff */
[----:B------:R-:W-:Y:S02]  /*3820*/  IADD3 R16, PT, PT, R10, -0x1, RZ ;  /* 0xffffffff0a107810 */ /* 0x000fe40007ffe0ff */
[----:B------:R-:W-:-:S02]  /*3830*/  IADD3 R14, PT, PT, R13, -0x1, RZ ;  /* 0xffffffff0d0e7810 */ /* 0x000fc40007ffe0ff */
[----:B------:R-:W-:Y:S02]  /*3840*/  ISETP.GT.U32.AND P0, PT, R16, 0xfd, PT ;  /* 0x000000fd1000780c */ /* 0x000fe40003f04070 */
[----:B------:R-:W-:Y:S02]  /*3850*/  MOV R15, R3 ;  /* 0x00000003000f7202 */ /* 0x000fe40000000f00 */
[----:B------:R-:W-:-:S13]  /*3860*/  ISETP.GT.U32.OR P0, PT, R14, 0xfd, P0 ;  /* 0x000000fd0e00780c */ /* 0x000fda0000704470 */
[----:B------:R-:W-:Y:S01]  /*3870*/  @!P0 MOV R9, RZ ;  /* 0x000000ff00098202 */ /* 0x000fe20000000f00 */
[----:B------:R-:W-:Y:S06]  /*3880*/  @!P0 BRA `(.L_x_75) ;  /* 0x00000000005c8947 */ /* 0x000fec0003800000 */
[----:B------:R-:W-:Y:S02]  /*3890*/  FSETP.GTU.FTZ.AND P0, PT, |R0|, +INF , PT ;  /* 0x7f8000000000780b */ /* 0x000fe40003f1c200 */
[----:B------:R-:W-:-:S04]  /*38a0*/  FSETP.GTU.FTZ.AND P1, PT, |R3|, +INF , PT ;  /* 0x7f8000000300780b */ /* 0x000fc80003f3c200 */
[----:B------:R-:W-:-:S13]  /*38b0*/  PLOP3.LUT P0, PT, P0, P1, PT, 0xf8, 0x8f ;  /* 0x00000000008f781c */ /* 0x000fda0000703f70 */
[----:B------:R-:W-:Y:S05]  /*38c0*/  @P0 BRA `(.L_x_76) ;  /* 0x00000004004c0947 */ /* 0x000fea0003800000 */
[----:B------:R-:W-:-:S13]  /*38d0*/  LOP3.LUT P0, RZ, R15, 0x7fffffff, R0, 0xc8, !PT ;  /* 0x7fffffff0fff7812 */ /* 0x000fda000780c800 */
[----:B------:R-:W-:Y:S05]  /*38e0*/  @!P0 BRA `(.L_x_77) ;  /* 0x00000004003c8947 */ /* 0x000fea0003800000 */
[C---:B------:R-:W-:Y:S02]  /*38f0*/  FSETP.NEU.FTZ.AND P3, PT, |R0|.reuse, +INF , PT ;  /* 0x7f8000000000780b */ /* 0x040fe40003f7d200 */
[----:B------:R-:W-:Y:S02]  /*3900*/  FSETP.NEU.FTZ.AND P1, PT, |R3|, +INF , PT ;  /* 0x7f8000000300780b */ /* 0x000fe40003f3d200 */
[----:B------:R-:W-:-:S11]  /*3910*/  FSETP.NEU.FTZ.AND P0, PT, |R0|, +INF , PT ;  /* 0x7f8000000000780b */ /* 0x000fd60003f1d200 */
[----:B------:R-:W-:Y:S05]  /*3920*/  @!P1 BRA !P3, `(.L_x_77) ;  /* 0x00000004002c9947 */ /* 0x000fea0005800000 */
[----:B------:R-:W-:-:S04]  /*3930*/  LOP3.LUT P3, RZ, R0, 0x7fffffff, RZ, 0xc0, !PT ;  /* 0x7fffffff00ff7812 */ /* 0x000fc8000786c0ff */
[----:B------:R-:W-:-:S13]  /*3940*/  PLOP3.LUT P1, PT, P1, P3, PT, 0x2f, 0xf2 ;  /* 0x0000000000f2781c */ /* 0x000fda0000f26577 */
[----:B------:R-:W-:Y:S05]  /*3950*/  @P1 BRA `(.L_x_78) ;  /* 0x0000000400181947 */ /* 0x000fea0003800000 */
[----:B------:R-:W-:-:S04]  /*3960*/  LOP3.LUT P1, RZ, R15, 0x7fffffff, RZ, 0xc0, !PT ;  /* 0x7fffffff0fff7812 */ /* 0x000fc8000782c0ff */
[----:B------:R-:W-:-:S13]  /*3970*/  PLOP3.LUT P0, PT, P0, P1, PT, 0x2f, 0xf2 ;  /* 0x0000000000f2781c */ /* 0x000fda0000702577 */
[----:B------:R-:W-:Y:S05]  /*3980*/  @P0 BRA `(.L_x_79) ;  /* 0x0000000400000947 */ /* 0x000fea0003800000 */
[----:B------:R-:W-:Y:S02]  /*3990*/  ISETP.GE.AND P0, PT, R14, RZ, PT ;  /* 0x000000ff0e00720c */ /* 0x000fe40003f06270 */
[----:B------:R-:W-:-:S11]  /*39a0*/  ISETP.GE.AND P1, PT, R16, RZ, PT ;  /* 0x000000ff1000720c */ /* 0x000fd60003f26270 */
[----:B------:R-:W-:Y:S01]  /*39b0*/  @P0 MOV R9, RZ ;  /* 0x000000ff00090202 */ /* 0x000fe20000000f00 */
[----:B------:R-:W-:Y:S01]  /*39c0*/  @!P0 FFMA R0, R0, 1.84467440737095516160e+19, RZ ;  /* 0x5f80000000008823 */ /* 0x000fe200000000ff */
[----:B------:R-:W-:Y:S01]  /*39d0*/  @!P0 MOV R9, 0xffffffc0 ;  /* 0xffffffc000098802 */ /* 0x000fe20000000f00 */
[----:B------:R-:W-:-:S03]  /*39e0*/  @!P1 FFMA R15, R3, 1.84467440737095516160e+19, RZ ;  /* 0x5f800000030f9823 */ /* 0x000fc600000000ff */
[----:B------:R-:W-:-:S07]  /*39f0*/  @!P1 IADD3 R9, PT, PT, R9, 0x40, RZ ;  /* 0x0000004009099810 */ /* 0x000fce0007ffe0ff */
.L_x_75:
[----:B------:R-:W-:Y:S01]  /*3a00*/  LEA R14, R10, 0xc0800000, 0x17 ;  /* 0xc08000000a0e7811 */ /* 0x000fe200078eb8ff */
[----:B------:R-:W-:Y:S01]  /*3a10*/  BSSY.RECONVERGENT B1, `(.L_x_80) ;  /* 0x0000036000017945 */ /* 0x000fe20003800200 */
[----:B------:R-:W-:Y:S02]  /*3a20*/  IADD3 R13, PT, PT, R13, -0x7f, RZ ;  /* 0xffffff810d0d7810 */ /* 0x000fe40007ffe0ff */
[----:B------:R-:W-:-:S03]  /*3a30*/  IADD3 R16, PT, PT, -R14, R15, RZ ;  /* 0x0000000f0e107210 */ /* 0x000fc60007ffe1ff */
[C---:B------:R-:W-:Y:S01]  /*3a40*/  IMAD R0, R13.reuse, -0x800000, R0 ;  /* 0xff8000000d007824 */ /* 0x040fe200078e0200 */
[----:B------:R0:W1:Y:S01]  /*3a50*/  MUFU.RCP R14, R16 ;  /* 0x00000010000e7308 */ /* 0x0000620000001000 */
[----:B------:R-:W-:Y:S01]  /*3a60*/  FADD.FTZ R17, -R16, -RZ ;  /* 0x800000ff10117221 */ /* 0x000fe20000010100 */
[----:B0-----:R-:W-:-:S04]  /*3a70*/  IADD3 R16, PT, PT, R13, 0x7f, -R10 ;  /* 0x0000007f0d107810 */ /* 0x001fc80007ffe80a */
[----:B------:R-:W-:Y:S01]  /*3a80*/  IADD3 R9, PT, PT, R16, R9, RZ ;  /* 0x0000000910097210 */ /* 0x000fe20007ffe0ff */
[----:B-1----:R-:W-:-:S04]  /*3a90*/  FFMA R15, R14, R17, 1 ;  /* 0x3f8000000e0f7423 */ /* 0x002fc80000000011 */
[----:B------:R-:W-:-:S04]  /*3aa0*/  FFMA R15, R14, R15, R14 ;  /* 0x0000000f0e0f7223 */ /* 0x000fc8000000000e */
[----:B------:R-:W-:-:S04]  /*3ab0*/  FFMA R14, R0, R15, RZ ;  /* 0x0000000f000e7223 */ /* 0x000fc800000000ff */
[----:B------:R-:W-:-:S04]  /*3ac0*/  FFMA R18, R17, R14, R0 ;  /* 0x0000000e11127223 */ /* 0x000fc80000000000 */
[----:B------:R-:W-:-:S04]  /*3ad0*/  FFMA R14, R15, R18, R14 ;  /* 0x000000120f0e7223 */ /* 0x000fc8000000000e */
[----:B------:R-:W-:-:S04]  /*3ae0*/  FFMA R17, R17, R14, R0 ;  /* 0x0000000e11117223 */ /* 0x000fc80000000000 */
[----:B------:R-:W-:-:S05]  /*3af0*/  FFMA R0, R15, R17, R14 ;  /* 0x000000110f007223 */ /* 0x000fca000000000e */
[----:B------:R-:W-:-:S04]  /*3b00*/  SHF.R.U32.HI R10, RZ, 0x17, R0 ;  /* 0x00000017ff0a7819 */ /* 0x000fc80000011600 */
[----:B------:R-:W-:-:S04]  /*3b10*/  LOP3.LUT R10, R10, 0xff, RZ, 0xc0, !PT ;  /* 0x000000ff0a0a7812 */ /* 0x000fc800078ec0ff */
[----:B------:R-:W-:-:S04]  /*3b20*/  IADD3 R10, PT, PT, R10, R9, RZ ;  /* 0x000000090a0a7210 */ /* 0x000fc80007ffe0ff */
[----:B------:R-:W-:-:S04]  /*3b30*/  IADD3 R13, PT, PT, R10, -0x1, RZ ;  /* 0xffffffff0a0d7810 */ /* 0x000fc80007ffe0ff */
[----:B------:R-:W-:-:S13]  /*3b40*/  ISETP.GE.U32.AND P0, PT, R13, 0xfe, PT ;  /* 0x000000fe0d00780c */ /* 0x000fda0003f06070 */
[----:B------:R-:W-:Y:S05]  /*3b50*/  @!P0 BRA `(.L_x_81) ;  /* 0x0000000000808947 */ /* 0x000fea0003800000 */
[----:B------:R-:W-:-:S13]  /*3b60*/  ISETP.GT.AND P0, PT, R10, 0xfe, PT ;  /* 0x000000fe0a00780c */ /* 0x000fda0003f04270 */
[----:B------:R-:W-:Y:S05]  /*3b70*/  @P0 BRA `(.L_x_82) ;  /* 0x00000000006c0947 */ /* 0x000fea0003800000 */
[----:B------:R-:W-:-:S13]  /*3b80*/  ISETP.GE.AND P0, PT, R10, 0x1, PT ;  /* 0x000000010a00780c */ /* 0x000fda0003f06270 */
[----:B------:R-:W-:Y:S05]  /*3b90*/  @P0 BRA `(.L_x_83) ;  /* 0x0000000000740947 */ /* 0x000fea0003800000 */
[----:B------:R-:W-:Y:S02]  /*3ba0*/  ISETP.GE.AND P0, PT, R10, -0x18, PT ;  /* 0xffffffe80a00780c */ /* 0x000fe40003f06270 */
[----:B------:R-:W-:-:S11]  /*3bb0*/  LOP3.LUT R0, R0, 0x80000000, RZ, 0xc0, !PT ;  /* 0x8000000000007812 */ /* 0x000fd600078ec0ff */
[----:B------:R-:W-:Y:S05]  /*3bc0*/  @!P0 BRA `(.L_x_83) ;  /* 0x0000000000688947 */ /* 0x000fea0003800000 */
[-CC-:B------:R-:W-:Y:S01]  /*3bd0*/  FFMA.RZ R9, R15, R17.reuse, R14.reuse ;  /* 0x000000110f097223 */ /* 0x180fe2000000c00e */
[C---:B------:R-:W-:Y:S02]  /*3be0*/  IADD3 R16, PT, PT, R10.reuse, 0x20, RZ ;  /* 0x000000200a107810 */ /* 0x040fe40007ffe0ff */
[C---:B------:R-:W-:Y:S02]  /*3bf0*/  ISETP.NE.AND P3, PT, R10.reuse, RZ, PT ;  /* 0x000000ff0a00720c */ /* 0x040fe40003f65270 */
[----:B------:R-:W-:Y:S01]  /*3c00*/  LOP3.LUT R13, R9, 0x7fffff, RZ, 0xc0, !PT ;  /* 0x007fffff090d7812 */ /* 0x000fe200078ec0ff */
[CCC-:B------:R-:W-:Y:S01]  /*3c10*/  FFMA.RP R9, R15.reuse, R17.reuse, R14.reuse ;  /* 0x000000110f097223 */ /* 0x1c0fe2000000800e */
[----:B------:R-:W-:Y:S01]  /*3c20*/  FFMA.RM R14, R15, R17, R14 ;  /* 0x000000110f0e7223 */ /* 0x000fe2000000400e */
[----:B------:R-:W-:Y:S02]  /*3c30*/  ISETP.NE.AND P1, PT, R10, RZ, PT ;  /* 0x000000ff0a00720c */ /* 0x000fe40003f25270 */
[----:B------:R-:W-:-:S02]  /*3c40*/  LOP3.LUT R13, R13, 0x800000, RZ, 0xfc, !PT ;  /* 0x008000000d0d7812 */ /* 0x000fc400078efcff */
[----:B------:R-:W-:Y:S02]  /*3c50*/  IADD3 R10, PT, PT, -R10, RZ, RZ ;  /* 0x000000ff0a0a7210 */ /* 0x000fe40007ffe1ff */
[----:B------:R-:W-:Y:S02]  /*3c60*/  SHF.L.U32 R16, R13, R16, RZ ;  /* 0x000000100d107219 */ /* 0x000fe400000006ff */
[----:B------:R-:W-:Y:S02]  /*3c70*/  FSETP.NEU.FTZ.AND P0, PT, R9, R14, PT ;  /* 0x0000000e0900720b */ /* 0x000fe40003f1d000 */
[----:B------:R-:W-:Y:S02]  /*3c80*/  SEL R10, R10, RZ, P3 ;  /* 0x000000ff0a0a7207 */ /* 0x000fe40001800000 */
[----:B------:R-:W-:Y:S02]  /*3c90*/  ISETP.NE.AND P1, PT, R16, RZ, P1 ;  /* 0x000000ff1000720c */ /* 0x000fe40000f25270 */
[----:B------:R-:W-:-:S02]  /*3ca0*/  SHF.R.U32.HI R10, RZ, R10, R13 ;  /* 0x0000000aff0a7219 */ /* 0x000fc4000001160d */
[----:B------:R-:W-:Y:S02]  /*3cb0*/  PLOP3.LUT P0, PT, P0, P1, PT, 0xf8, 0x8f ;  /* 0x00000000008f781c */ /* 0x000fe40000703f70 */
[----:B------:R-:W-:Y:S02]  /*3cc0*/  SHF.R.U32.HI R14, RZ, 0x1, R10 ;  /* 0x00000001ff0e7819 */ /* 0x000fe4000001160a */
[----:B------:R-:W-:-:S04]  /*3cd0*/  SEL R9, RZ, 0x1, !P0 ;  /* 0x00000001ff097807 */ /* 0x000fc80004000000 */
[----:B------:R-:W-:-:S04]  /*3ce0*/  LOP3.LUT R9, R9, 0x1, R14, 0xf8, !PT ;  /* 0x0000000109097812 */ /* 0x000fc800078ef80e */
[----:B------:R-:W-:-:S04]  /*3cf0*/  LOP3.LUT R9, R9, R10, RZ, 0xc0, !PT ;  /* 0x0000000a09097212 */ /* 0x000fc800078ec0ff */
[----:B------:R-:W-:-:S04]  /*3d00*/  IADD3 R9, PT, PT, R14, R9, RZ ;  /* 0x000000090e097210 */ /* 0x000fc80007ffe0ff */
[----:B------:R-:W-:Y:S01]  /*3d10*/  LOP3.LUT R0, R9, R0, RZ, 0xfc, !PT ;  /* 0x0000000009007212 */ /* 0x000fe200078efcff */
[----:B------:R-:W-:Y:S06]  /*3d20*/  BRA `(.L_x_83) ;  /* 0x0000000000107947 */ /* 0x000fec0003800000 */
.L_x_82:
[----:B------:R-:W-:-:S04]  /*3d30*/  LOP3.LUT R0, R0, 0x80000000, RZ, 0xc0, !PT ;  /* 0x8000000000007812 */ /* 0x000fc800078ec0ff */
[----:B------:R-:W-:Y:S01]  /*3d40*/  LOP3.LUT R0, R0, 0x7f800000, RZ, 0xfc, !PT ;  /* 0x7f80000000007812 */ /* 0x000fe200078efcff */
[----:B------:R-:W-:Y:S06]  /*3d50*/  BRA `(.L_x_83) ;  /* 0x0000000000047947 */ /* 0x000fec0003800000 */
.L_x_81:
[----:B------:R-:W-:-:S07]  /*3d60*/  LEA R0, R9, R0, 0x17 ;  /* 0x0000000009007211 */ /* 0x000fce00078eb8ff */
.L_x_83:
[----:B------:R-:W-:Y:S05]  /*3d70*/  BSYNC.RECONVERGENT B1 ;  /* 0x0000000000017941 */ /* 0x000fea0003800200 */
.L_x_80:
[----:B------:R-:W-:Y:S05]  /*3d80*/  BRA `(.L_x_84) ;  /* 0x0000000000207947 */ /* 0x000fea0003800000 */
.L_x_79:
[----:B------:R-:W-:-:S04]  /*3d90*/  LOP3.LUT R0, R15, 0x80000000, R0, 0x48, !PT ;  /* 0x800000000f007812 */ /* 0x000fc800078e4800 */
[----:B------:R-:W-:Y:S01]  /*3da0*/  LOP3.LUT R0, R0, 0x7f800000, RZ, 0xfc, !PT ;  /* 0x7f80000000007812 */ /* 0x000fe200078efcff */
[----:B------:R-:W-:Y:S06]  /*3db0*/  BRA `(.L_x_84) ;  /* 0x0000000000147947 */ /* 0x000fec0003800000 */
.L_x_78:
[----:B------:R-:W-:Y:S01]  /*3dc0*/  LOP3.LUT R0, R15, 0x80000000, R0, 0x48, !PT ;  /* 0x800000000f007812 */ /* 0x000fe200078e4800 */
[----:B------:R-:W-:Y:S06]  /*3dd0*/  BRA `(.L_x_84) ;  /* 0x00000000000c7947 */ /* 0x000fec0003800000 */
.L_x_77:
[----:B------:R-:W0:Y:S01]  /*3de0*/  MUFU.RSQ R0, -QNAN ;  /* 0xffc0000000007908 */ /* 0x000e220000001400 */
[----:B------:R-:W-:Y:S05]  /*3df0*/  BRA `(.L_x_84) ;  /* 0x0000000000047947 */ /* 0x000fea0003800000 */
.L_x_76:
[----:B------:R-:W-:-:S07]  /*3e00*/  FADD.FTZ R0, R0, R3 ;  /* 0x0000000300007221 */ /* 0x000fce0000010000 */
.L_x_84:
[----:B------:R-:W-:Y:S05]  /*3e10*/  BSYNC.RECONVERGENT B0 ;  /* 0x0000000000007941 */ /* 0x000fea0003800200 */
.L_x_74:
[----:B------:R-:W-:Y:S01]  /*3e20*/  HFMA2 R13, -RZ, RZ, 0, 0 ;  /* 0x00000000ff0d7431 */ /* 0x000fe200000001ff */
[----:B0-----:R-:W-:-:S03]  /*3e30*/  MOV R9, R0 ;  /* 0x0000000000097202 */ /* 0x001fc60000000f00 */
[----:B------:R-:W-:Y:S05]  /*3e40*/  RET.REL.NODEC R12 `(_Z11row_softmaxPfS_i) ;  /* 0xffffffc00c6c7950 */ /* 0x000fea0003c3ffff */
.L_x_85:
[----:B------:R-:W-:-:S00]  /*3e50*/  BRA `(.L_x_85) ;  /* 0xfffffffc00fc7947 */ /* 0x000fc0000383ffff */
[----:B------:R-:W-:-:S00]  /*3e60*/  NOP ;  /* 0x0000000000007918 */ /* 0x000fc00000000000 */
        /* <DEDUP_REMOVED lines=9> */
.L_x_131:


//--------------------- .text._Z8naive_pvPfS_S_iii --------------------------
	.section	.text._Z8naive_pvPfS_S_iii,"ax",@progbits
	.align	128
        .global         _Z8naive_pvPfS_S_iii
        .type           _Z8naive_pvPfS_S_iii,@function
        .size           _Z8naive_pvPfS_S_iii,(.L_x_134 - _Z8naive_pvPfS_S_iii)
        .other          _Z8naive_pvPfS_S_iii,@"STO_CUDA_ENTRY STV_DEFAULT"
_Z8naive_pvPfS_S_iii:
.text._Z8naive_pvPfS_S_iii:
[----:B------:R-:W-:Y:S08]  /*0000*/  LDC R1, c[0x0][0x37c] ;  /* 0x0000df00ff017b82 */ /* 0x000ff00000000800 */
[----:B------:R-:W0:Y:S01]  /*0010*/  LDC R4, c[0x0][0x39c] ;  /* 0x0000e700ff047b82 */ /* 0x000e220000000800 */
[----:B------:R-:W0:Y:S01]  /*0020*/  LDCU UR5, c[0x0][0x3a0] ;  /* 0x00007400ff0577ac */ /* 0x000e220008000800 */
[----:B------:R-:W1:Y:S01]  /*0030*/  S2R R3, SR_CTAID.X ;  /* 0x0000000000037919 */ /* 0x000e620000002500 */
[----:B0-----:R-:W-:-:S04]  /*0040*/  VIMNMX R0, PT, PT, R4, UR5, PT ;  /* 0x0000000504007c48 */ /* 0x001fc8000bfe0100 */
[----:B------:R-:W-:Y:S02]  /*0050*/  ISETP.GE.AND P0, PT, R0, 0x1, PT ;  /* 0x000000010000780c */ /* 0x000fe40003f06270 */
[----:B------:R-:W0:Y:S11]  /*0060*/  S2R R0, SR_TID.X ;  /* 0x0000000000007919 */ /* 0x000e360000002100 */
[----:B-1----:R-:W-:Y:S05]  /*0070*/  @!P0 EXIT ;  /* 0x000000000000894d */ /* 0x002fea0003800000 */
[----:B------:R-:W1:Y:S01]  /*0080*/  LDC R2, c[0x0][0x398] ;  /* 0x0000e600ff027b82 */ /* 0x000e620000000800 */
[----:B------:R-:W0:Y:S01]  /*0090*/  LDCU UR4, c[0x0][0x360] ;  /* 0x00006c00ff0477ac */ /* 0x000e220008000800 */
[----:B------:R-:W2:Y:S01]  /*00a0*/  LDCU.64 UR8, c[0x0][0x358] ;  /* 0x00006b00ff0877ac */ /* 0x000ea20008000a00 */
[----:B0-----:R-:W-:-:S04]  /*00b0*/  IMAD R0, R3, UR4, R0 ;  /* 0x0000000403007c24 */ /* 0x001fc8000f8e0200 */
[----:B------:R-:W-:Y:S01]  /*00c0*/  IMAD R0, R0, UR5, RZ ;  /* 0x0000000500007c24 */ /* 0x000fe2000f8e02ff */
[----:B-1----:R-:W-:-:S04]  /*00d0*/  ISETP.GE.AND P0, PT, R2, 0x1, PT ;  /* 0x000000010200780c */ /* 0x002fc80003f06270 */
[----:B------:R-:W-:-:S09]  /*00e0*/  IADD3 R3, PT, PT, R0, UR5, RZ ;  /* 0x0000000500037c10 */ /* 0x000fd2000fffe0ff */
[----:B--2---:R-:W-:Y:S05]  /*00f0*/  @!P0 BRA `(.L_x_86) ;  /* 0x00000008005c8947 */ /* 0x004fea0003800000 */
[----:B------:R-:W0:Y:S01]  /*0100*/  LDCU.64 UR6, c[0x0][0x380] ;  /* 0x00007000ff0677ac */ /* 0x000e220008000a00 */
[----:B------:R-:W-:Y:S02]  /*0110*/  LOP3.LUT R2, R2, 0x3, RZ, 0xc0, !PT ;  /* 0x0000000302027812 */ /* 0x000fe400078ec0ff */
[----:B------:R-:W-:Y:S01]  /*0120*/  SHF.L.U32 R4, R4, 0x3, RZ ;  /* 0x0000000304047819 */ /* 0x000fe200000006ff */
[----:B0-----:R-:W-:-:S04]  /*0130*/  UIADD3 UR5, UP0, UPT, UR6, 0x10, URZ ;  /* 0x0000001006057890 */ /* 0x001fc8000ff1e0ff */
[----:B------:R-:W-:-:S12]  /*0140*/  UIADD3.X UR6, UPT, UPT, URZ, UR7, URZ, UP0, !UPT ;  /* 0x00000007ff067290 */ /* 0x000fd800087fe4ff */
.L_x_92:
[----:B0-----:R-:W0:Y:S01]  /*0150*/  LDCU UR4, c[0x0][0x398] ;  /* 0x00007300ff0477ac */ /* 0x001e220008000800 */
[----:B------:R-:W-:Y:S01]  /*0160*/  MOV R5, R0 ;  /* 0x0000000000057202 */ /* 0x000fe20000000f00 */
[----:B------:R-:W-:Y:S02]  /*0170*/  HFMA2 R8, -RZ, RZ, 0, 0 ;  /* 0x00000000ff087431 */ /* 0x000fe400000001ff */
[C---:B0-----:R-:W-:Y:S01]  /*0180*/  IMAD R6, R0.reuse, UR4, RZ ;  /* 0x0000000400067c24 */ /* 0x041fe2000f8e02ff */
[----:B------:R-:W-:-:S04]  /*0190*/  IADD3 R0, PT, PT, R0, 0x1, RZ ;  /* 0x0000000100007810 */ /* 0x000fc80007ffe0ff */
[----:B------:R-:W-:-:S13]  /*01a0*/  ISETP.GE.AND P0, PT, R0, R3, PT ;  /* 0x000000030000720c */ /* 0x000fda0003f06270 */
.L_x_91:
[----:B0-----:R-:W0:Y:S01]  /*01b0*/  LDC R7, c[0x0][0x398] ;  /* 0x0000e600ff077b82 */ /* 0x001e220000000800 */
[----:B------:R-:W-:Y:S01]  /*01c0*/  MOV R18, RZ ;  /* 0x000000ff00127202 */ /* 0x000fe20000000f00 */
[----:B------:R-:W-:Y:S01]  /*01d0*/  IMAD.MOV.U32 R9, RZ, RZ, RZ ;  /* 0x000000ffff097224 */ /* 0x000fe200078e00ff */
[----:B0-----:R-:W-:-:S13]  /*01e0*/  ISETP.GE.U32.AND P1, PT, R7, 0x8, PT ;  /* 0x000000080700780c */ /* 0x001fda0003f26070 */
[----:B------:R-:W-:Y:S05]  /*01f0*/  @!P1 BRA `(.L_x_87) ;  /* 0x0000000000f49947 */ /* 0x000fea0003800000 */
[----:B------:R-:W0:Y:S01]  /*0200*/  LDC R15, c[0x0][0x39c] ;  /* 0x0000e700ff0f7b82 */ /* 0x000e220000000800 */
[----:B------:R-:W-:Y:S02]  /*0210*/  LOP3.LUT R24, R7, 0x7ffffff8, RZ, 0xc0, !PT ;  /* 0x7ffffff807187812 */ /* 0x000fe400078ec0ff */
[----:B------:R-:W-:Y:S02]  /*0220*/  MOV R18, RZ ;  /* 0x000000ff00127202 */ /* 0x000fe40000000f00 */
[----:B------:R-:W-:Y:S02]  /*0230*/  MOV R10, R6 ;  /* 0x00000006000a7202 */ /* 0x000fe40000000f00 */
[----:B------:R-:W-:Y:S01]  /*0240*/  IADD3 R24, PT, PT, -R24, RZ, RZ ;  /* 0x000000ff18187210 */ /* 0x000fe20007ffe1ff */
[----:B------:R-:W1:Y:S01]  /*0250*/  LDC.64 R12, c[0x0][0x388] ;  /* 0x0000e200ff0c7b82 */ /* 0x000e620000000a00 */
[----:B0-----:R-:W-:Y:S01]  /*0260*/  IADD3 R11, PT, PT, R8, R15, RZ ;  /* 0x0000000f080b7210 */ /* 0x001fe20007ffe0ff */
[C-C-:B------:R-:W-:Y:S01]  /*0270*/  IMAD R25, R15.reuse, 0x3, R8.reuse ;  /* 0x000000030f197824 */ /* 0x140fe200078e0208 */
[C---:B------:R-:W-:Y:S01]  /*0280*/  LEA R9, R15.reuse, R8, 0x1 ;  /* 0x000000080f097211 */ /* 0x040fe200078e08ff */
[----:B------:R-:W-:-:S02]  /*0290*/  IMAD R27, R15, 0x4, R8 ;  /* 0x000000040f1b7824 */ /* 0x000fc400078e0208 */
[C-C-:B------:R-:W-:Y:S02]  /*02a0*/  IMAD R29, R15.reuse, 0x5, R8.reuse ;  /* 0x000000050f1d7824 */ /* 0x140fe400078e0208 */
[C-C-:B------:R-:W-:Y:S02]  /*02b0*/  IMAD R26, R15.reuse, 0x6, R8.reuse ;  /* 0x000000060f1a7824 */ /* 0x140fe400078e0208 */
[----:B------:R-:W-:Y:S02]  /*02c0*/  IMAD R28, R15, 0x7, R8 ;  /* 0x000000070f1c7824 */ /* 0x000fe400078e0208 */
[----:B-1----:R-:W-:-:S07]  /*02d0*/  IMAD.WIDE.U32 R14, R8, 0x4, R12 ;  /* 0x00000004080e7825 */ /* 0x002fce00078e000c */
.L_x_88:
[----:B------:R-:W-:Y:S01]  /*02e0*/  MOV R16, UR5 ;  /* 0x0000000500107c02 */ /* 0x000fe20008000f00 */
[----:B------:R-:W2:Y:S01]  /*02f0*/  LDG.E R20, desc[UR8][R14.64] ;  /* 0x000000080e147981 */ /* 0x000ea2000c1e1900 */
[----:B------:R-:W-:-:S03]  /*0300*/  MOV R17, UR6 ;  /* 0x0000000600117c02 */ /* 0x000fc60008000f00 */
[----:B------:R-:W-:-:S05]  /*0310*/  IMAD.WIDE R16, R10, 0x4, R16 ;  /* 0x000000040a107825 */ /* 0x000fca00078e0210 */
[----:B------:R-:W2:Y:S01]  /*0320*/  LDG.E R19, desc[UR8][R16.64+-0x10] ;  /* 0xfffff00810137981 */ /* 0x000ea2000c1e1900 */
[----:B------:R-:W-:-:S03]  /*0330*/  IMAD.WIDE.U32 R22, R11, 0x4, R12 ;  /* 0x000000040b167825 */ /* 0x000fc600078e000c */
[----:B------:R-:W3:Y:S04]  /*0340*/  LDG.E R21, desc[UR8][R16.64+-0x8] ;  /* 0xfffff80810157981 */ /* 0x000ee8000c1e1900 */
[----:B------:R-:W4:Y:S01]  /*0350*/  LDG.E R22, desc[UR8][R22.64] ;  /* 0x0000000816167981 */ /* 0x000f22000c1e1900 */
[----:B--2---:R-:W-:-:S03]  /*0360*/  FFMA R19, R19, R20, R18 ;  /* 0x0000001413137223 */ /* 0x004fc60000000012 */
[----:B------:R-:W4:Y:S02]  /*0370*/  LDG.E R18, desc[UR8][R16.64+-0xc] ;  /* 0xfffff40810127981 */ /* 0x000f24000c1e1900 */
[----:B----4-:R-:W-:Y:S01]  /*0380*/  FFMA R20, R18, R22, R19 ;  /* 0x0000001612147223 */ /* 0x010fe20000000013 */
[----:B------:R-:W-:-:S06]  /*0390*/  IMAD.WIDE.U32 R18, R9, 0x4, R12 ;  /* 0x0000000409127825 */ /* 0x000fcc00078e000c */
[----:B------:R-:W3:Y:S04]  /*03a0*/  LDG.E R18, desc[UR8][R18.64] ;  /* 0x0000000812127981 */ /* 0x000ee8000c1e1900 */
[----:B------:R-:W2:Y:S01]  /*03b0*/  LDG.E R19, desc[UR8][R16.64+-0x4] ;  /* 0xfffffc0810137981 */ /* 0x000ea2000c1e1900 */
[----:B---3--:R-:W-:Y:S01]  /*03c0*/  FFMA R18, R21, R18, R20 ;  /* 0x0000001215127223 */ /* 0x008fe20000000014 */
[----:B------:R-:W-:-:S06]  /*03d0*/  IMAD.WIDE.U32 R20, R25, 0x4, R12 ;  /* 0x0000000419147825 */ /* 0x000fcc00078e000c */
[----:B------:R-:W2:Y:S01]  /*03e0*/  LDG.E R20, desc[UR8][R20.64] ;  /* 0x0000000814147981 */ /* 0x000ea2000c1e1900 */
[----:B------:R-:W-:-:S06]  /*03f0*/  IMAD.WIDE.U32 R22, R27, 0x4, R12 ;  /* 0x000000041b167825 */ /* 0x000fcc00078e000c */
[----:B------:R-:W3:Y:S01]  /*0400*/  LDG.E R22, desc[UR8][R22.64] ;  /* 0x0000000816167981 */ /* 0x000ee2000c1e1900 */
[----:B--2---:R-:W-:-:S03]  /*0410*/  FFMA R18, R19, R20, R18 ;  /* 0x0000001413127223 */ /* 0x004fc60000000012 */
[----:B------:R-:W3:Y:S02]  /*0420*/  LDG.E R19, desc[UR8][R16.64] ;  /* 0x0000000810137981 */ /* 0x000ee4000c1e1900 */
[----:B---3--:R-:W-:Y:S01]  /*0430*/  FFMA R22, R19, R22, R18 ;  /* 0x0000001613167223 */ /* 0x008fe20000000012 */
[----:B------:R-:W-:-:S06]  /*0440*/  IMAD.WIDE.U32 R18, R29, 0x4, R12 ;  /* 0x000000041d127825 */ /* 0x000fcc00078e000c */
[----:B------:R-:W2:Y:S04]  /*0450*/  LDG.E R18, desc[UR8][R18.64] ;  /* 0x0000000812127981 */ /* 0x000ea8000c1e1900 */
[----:B------:R-:W2:Y:S01]  /*0460*/  LDG.E R19, desc[UR8][R16.64+0x4] ;  /* 0x0000040810137981 */ /* 0x000ea2000c1e1900 */
[----:B------:R-:W-:-:S06]  /*0470*/  IMAD.WIDE.U32 R20, R26, 0x4, R12 ;  /* 0x000000041a147825 */ /* 0x000fcc00078e000c */
[----:B------:R-:W3:Y:S01]  /*0480*/  LDG.E R20, desc[UR8][R20.64] ;  /* 0x0000000814147981 */ /* 0x000ee2000c1e1900 */
[----:B--2---:R-:W-:-:S03]  /*0490*/  FFMA R18, R19, R18, R22 ;  /* 0x0000001213127223 */ /* 0x004fc60000000016 */
[----:B------:R-:W3:Y:S01]  /*04a0*/  LDG.E R19, desc[UR8][R16.64+0x8] ;  /* 0x0000080810137981 */ /* 0x000ee2000c1e1900 */
[----:B------:R-:W-:-:S06]  /*04b0*/  IMAD.WIDE.U32 R22, R28, 0x4, R12 ;  /* 0x000000041c167825 */ /* 0x000fcc00078e000c */
[----:B------:R-:W2:Y:S01]  /*04c0*/  LDG.E R22, desc[UR8][R22.64] ;  /* 0x0000000816167981 */ /* 0x000ea2000c1e1900 */
[----:B------:R-:W-:-:S04]  /*04d0*/  IADD3 R24, PT, PT, R24, 0x8, RZ ;  /* 0x0000000818187810 */ /* 0x000fc80007ffe0ff */
[----:B------:R-:W-:Y:S01]  /*04e0*/  ISETP.NE.AND P1, PT, R24, RZ, PT ;  /* 0x000000ff1800720c */ /* 0x000fe20003f25270 */
[----:B---3--:R-:W-:Y:S02]  /*04f0*/  FFMA R18, R19, R20, R18 ;  /* 0x0000001413127223 */ /* 0x008fe40000000012 */
[----:B------:R-:W2:Y:S01]  /*0500*/  LDG.E R19, desc[UR8][R16.64+0xc] ;  /* 0x00000c0810137981 */ /* 0x000ea2000c1e1900 */
[C---:B------:R-:W-:Y:S01]  /*0510*/  IADD3 R11, PT, PT, R4.reuse, R11, RZ ;  /* 0x0000000b040b7210 */ /* 0x040fe20007ffe0ff */
[C---:B------:R-:W-:Y:S01]  /*0520*/  IMAD.IADD R25, R4.reuse, 0x1, R25 ;  /* 0x0000000104197824 */ /* 0x040fe200078e0219 */
[C---:B------:R-:W-:Y:S01]  /*0530*/  IADD3 R9, PT, PT, R4.reuse, R9, RZ ;  /* 0x0000000904097210 */ /* 0x040fe20007ffe0ff */
[C---:B------:R-:W-:Y:S01]  /*0540*/  IMAD.WIDE.U32 R14, R4.reuse, 0x4, R14 ;  /* 0x00000004040e7825 */ /* 0x040fe200078e000e */
[C---:B------:R-:W-:Y:S02]  /*0550*/  IADD3 R27, PT, PT, R4.reuse, R27, RZ ;  /* 0x0000001b041b7210 */ /* 0x040fe40007ffe0ff */
[----:B------:R-:W-:-:S02]  /*0560*/  IADD3 R29, PT, PT, R4, R29, RZ ;  /* 0x0000001d041d7210 */ /* 0x000fc40007ffe0ff */
[C---:B------:R-:W-:Y:S02]  /*0570*/  IADD3 R26, PT, PT, R4.reuse, R26, RZ ;  /* 0x0000001a041a7210 */ /* 0x040fe40007ffe0ff */
[----:B------:R-:W-:Y:S02]  /*0580*/  IADD3 R28, PT, PT, R4, R28, RZ ;  /* 0x0000001c041c7210 */ /* 0x000fe40007ffe0ff */
[----:B------:R-:W-:Y:S01]  /*0590*/  IADD3 R10, PT, PT, R10, 0x8, RZ ;  /* 0x000000080a0a7810 */ /* 0x000fe20007ffe0ff */
[----:B--2---:R-:W-:Y:S01]  /*05a0*/  FFMA R18, R19, R22, R18 ;  /* 0x0000001613127223 */ /* 0x004fe20000000012 */
[----:B------:R-:W-:Y:S06]  /*05b0*/  @P1 BRA `(.L_x_88) ;  /* 0xfffffffc00481947 */ /* 0x000fec000383ffff */
[----:B------:R-:W-:-:S07]  /*05c0*/  LOP3.LUT R9, R7, 0x7ffffff8, RZ, 0xc0, !PT ;  /* 0x7ffffff807097812 */ /* 0x000fce00078ec0ff */
.L_x_87:
[----:B------:R-:W0:Y:S02]  /*05d0*/  LDCU UR4, c[0x0][0x398] ;  /* 0x00007300ff0477ac */ /* 0x000e240008000800 */
[----:B0-----:R-:W-:-:S04]  /*05e0*/  ULOP3.LUT UR4, UR4, 0x7, URZ, 0xc0, !UPT ;  /* 0x0000000704047892 */ /* 0x001fc8000f8ec0ff */
[----:B------:R-:W-:-:S09]  /*05f0*/  UISETP.NE.AND UP0, UPT, UR4, URZ, UPT ;  /* 0x000000ff0400728c */ /* 0x000fd2000bf05270 */
[----:B------:R-:W-:Y:S05]  /*0600*/  BRA.U !UP0, `(.L_x_89) ;  /* 0x0000000108f07547 */ /* 0x000fea000b800000 */
[----:B------:R-:W-:Y:S01]  /*0610*/  UIADD3 UR4, UPT, UPT, UR4, -0x1, URZ ;  /* 0xffffffff04047890 */ /* 0x000fe2000fffe0ff */
[----:B------:R-:W-:-:S03]  /*0620*/  ISETP.NE.AND P1, PT, R2, RZ, PT ;  /* 0x000000ff0200720c */ /* 0x000fc60003f25270 */
[----:B------:R-:W-:-:S09]  /*0630*/  UISETP.GE.U32.AND UP0, UPT, UR4, 0x3, UPT ;  /* 0x000000030400788c */ /* 0x000fd2000bf06070 */
[----:B------:R-:W-:Y:S05]  /*0640*/  BRA.U !UP0, `(.L_x_90) ;  /* 0x0000000108687547 */ /* 0x000fea000b800000 */
[----:B------:R-:W0:Y:S01]  /*0650*/  LDC R22, c[0x0][0x39c] ;  /* 0x0000e700ff167b82 */ /* 0x000e220000000800 */
[----:B------:R-:W-:-:S07]  /*0660*/  IMAD.IADD R15, R6, 0x1, R9 ;  /* 0x00000001060f7824 */ /* 0x000fce00078e0209 */
[----:B------:R-:W1:Y:S08]  /*0670*/  LDC.64 R12, c[0x0][0x388] ;  /* 0x0000e200ff0c7b82 */ /* 0x000e700000000a00 */
[----:B------:R-:W2:Y:S01]  /*0680*/  LDC.64 R10, c[0x0][0x380] ;  /* 0x0000e000ff0a7b82 */ /* 0x000ea20000000a00 */
[----:B0-----:R-:W-:-:S05]  /*0690*/  IMAD R17, R9, R22, R8 ;  /* 0x0000001609117224 */ /* 0x001fca00078e0208 */
[C---:B------:R-:W-:Y:S01]  /*06a0*/  IADD3 R19, PT, PT, R17.reuse, R22, RZ ;  /* 0x0000001611137210 */ /* 0x040fe20007ffe0ff */
[----:B-1----:R-:W-:-:S03]  /*06b0*/  IMAD.WIDE.U32 R16, R17, 0x4, R12 ;  /* 0x0000000411107825 */ /* 0x002fc600078e000c */
[-C--:B------:R-:W-:Y:S01]  /*06c0*/  IADD3 R23, PT, PT, R19, R22.reuse, RZ ;  /* 0x0000001613177210 */ /* 0x080fe20007ffe0ff */
[----:B--2---:R-:W-:Y:S02]  /*06d0*/  IMAD.WIDE R10, R15, 0x4, R10 ;  /* 0x000000040f0a7825 */ /* 0x004fe400078e020a */
[----:B------:R-:W2:Y:S02]  /*06e0*/  LDG.E R16, desc[UR8][R16.64] ;  /* 0x0000000810107981 */ /* 0x000ea4000c1e1900 */
[--C-:B------:R-:W-:Y:S01]  /*06f0*/  IMAD.WIDE.U32 R14, R19, 0x4, R12.reuse ;  /* 0x00000004130e7825 */ /* 0x100fe200078e000c */
[C---:B------:R-:W-:Y:S01]  /*0700*/  IADD3 R25, PT, PT, R23.reuse, R22, RZ ;  /* 0x0000001617197210 */ /* 0x040fe20007ffe0ff */
[----:B------:R-:W2:Y:S02]  /*0710*/  LDG.E R19, desc[UR8][R10.64] ;  /* 0x000000080a137981 */ /* 0x000ea4000c1e1900 */
[--C-:B------:R-:W-:Y:S02]  /*0720*/  IMAD.WIDE.U32 R20, R23, 0x4, R12.reuse ;  /* 0x0000000417147825 */ /* 0x100fe400078e000c */
[----:B------:R-:W3:Y:S02]  /*0730*/  LDG.E R14, desc[UR8][R14.64] ;  /* 0x000000080e0e7981 */ /* 0x000ee4000c1e1900 */
[----:B------:R-:W-:-:S02]  /*0740*/  IMAD.WIDE.U32 R12, R25, 0x4, R12 ;  /* 0x00000004190c7825 */ /* 0x000fc400078e000c */
[----:B------:R-:W3:Y:S04]  /*0750*/  LDG.E R23, desc[UR8][R10.64+0x4] ;  /* 0x000004080a177981 */ /* 0x000ee8000c1e1900 */
[----:B------:R-:W4:Y:S04]  /*0760*/  LDG.E R20, desc[UR8][R20.64] ;  /* 0x0000000814147981 */ /* 0x000f28000c1e1900 */
[----:B------:R-:W4:Y:S04]  /*0770*/  LDG.E R25, desc[UR8][R10.64+0x8] ;  /* 0x000008080a197981 */ /* 0x000f28000c1e1900 */
[----:B------:R-:W5:Y:S04]  /*0780*/  LDG.E R27, desc[UR8][R10.64+0xc] ;  /* 0x00000c080a1b7981 */ /* 0x000f68000c1e1900 */
[----:B------:R-:W5:Y:S01]  /*0790*/  LDG.E R12, desc[UR8][R12.64] ;  /* 0x000000080c0c7981 */ /* 0x000f62000c1e1900 */
[----:B------:R-:W-:Y:S01]  /*07a0*/  IADD3 R9, PT, PT, R9, 0x4, RZ ;  /* 0x0000000409097810 */ /* 0x000fe20007ffe0ff */
[----:B--2---:R-:W-:-:S04]  /*07b0*/  FFMA R16, R19, R16, R18 ;  /* 0x0000001013107223 */ /* 0x004fc80000000012 */
[----:B---3--:R-:W-:-:S04]  /*07c0*/  FFMA R16, R23, R14, R16 ;  /* 0x0000000e17107223 */ /* 0x008fc80000000010 */
[----:B----4-:R-:W-:-:S04]  /*07d0*/  FFMA R16, R25, R20, R16 ;  /* 0x0000001419107223 */ /* 0x010fc80000000010 */
[----:B-----5:R-:W-:-:S07]  /*07e0*/  FFMA R18, R27, R12, R16 ;  /* 0x0000000c1b127223 */ /* 0x020fce0000000010 */
.L_x_90:
[----:B------:R-:W-:Y:S05]  /*07f0*/  @!P1 BRA `(.L_x_89) ;  /* 0x0000000000749947 */ /* 0x000fea0003800000 */
[----:B------:R-:W-:Y:S01]  /*0800*/  ISETP.NE.AND P1, PT, R2, 0x1, PT ;  /* 0x000000010200780c */ /* 0x000fe20003f25270 */
[----:B------:R-:W0:Y:S01]  /*0810*/  LDC.64 R10, c[0x0][0x388] ;  /* 0x0000e200ff0a7b82 */ /* 0x000e220000000a00 */
[----:B------:R-:W-:-:S04]  /*0820*/  LOP3.LUT R7, R7, 0x1, RZ, 0xc0, !PT ;  /* 0x0000000107077812 */ /* 0x000fc800078ec0ff */
[----:B------:R-:W-:-:S03]  /*0830*/  ISETP.NE.U32.AND P2, PT, R7, 0x1, PT ;  /* 0x000000010700780c */ /* 0x000fc60003f45070 */
[----:B------:R-:W1:Y:S04]  /*0840*/  LDC.64 R20, c[0x0][0x380] ;  /* 0x0000e000ff147b82 */ /* 0x000e680000000a00 */
[----:B------:R-:W-:-:S04]  /*0850*/  @P1 IADD3 R19, PT, PT, R6, R9, RZ ;  /* 0x0000000906131210 */ /* 0x000fc80007ffe0ff */
[----:B------:R-:W2:Y:S08]  /*0860*/  @P1 LDC R16, c[0x0][0x39c] ;  /* 0x0000e700ff101b82 */ /* 0x000eb00000000800 */
[----:B------:R-:W3:Y:S08]  /*0870*/  @!P2 LDC R7, c[0x0][0x39c] ;  /* 0x0000e700ff07ab82 */ /* 0x000ef00000000800 */
[----:B------:R-:W4:Y:S01]  /*0880*/  LDC.64 R12, c[0x0][0x380] ;  /* 0x0000e000ff0c7b82 */ /* 0x000f220000000a00 */
[----:B-1----:R-:W-:-:S05]  /*0890*/  @P1 IMAD.WIDE R20, R19, 0x4, R20 ;  /* 0x0000000413141825 */ /* 0x002fca00078e0214 */
[----:B------:R-:W5:Y:S02]  /*08a0*/  @P1 LDG.E R22, desc[UR8][R20.64+0x4] ;  /* 0x0000040814161981 */ /* 0x000f64000c1e1900 */
[----:B------:R-:W1:Y:S01]  /*08b0*/  LDC.64 R14, c[0x0][0x388] ;  /* 0x0000e200ff0e7b82 */ /* 0x000e620000000a00 */
[C---:B--2---:R-:W-:Y:S01]  /*08c0*/  @P1 IMAD R17, R9.reuse, R16, R8 ;  /* 0x0000001009111224 */ /* 0x044fe200078e0208 */
[----:B------:R-:W-:-:S03]  /*08d0*/  @P1 IADD3 R9, PT, PT, R9, 0x2, RZ ;  /* 0x0000000209091810 */ /* 0x000fc60007ffe0ff */
[C---:B------:R-:W-:Y:S01]  /*08e0*/  @P1 IMAD.IADD R23, R17.reuse, 0x1, R16 ;  /* 0x0000000111171824 */ /* 0x040fe200078e0210 */
[----:B------:R-:W-:Y:S01]  /*08f0*/  @!P2 IADD3 R19, PT, PT, R6, R9, RZ ;  /* 0x000000090613a210 */ /* 0x000fe20007ffe0ff */
[----:B0-----:R-:W-:-:S04]  /*0900*/  @P1 IMAD.WIDE.U32 R16, R17, 0x4, R10 ;  /* 0x0000000411101825 */ /* 0x001fc800078e000a */
[----:B------:R-:W-:Y:S02]  /*0910*/  @P1 IMAD.WIDE.U32 R10, R23, 0x4, R10 ;  /* 0x00000004170a1825 */ /* 0x000fe400078e000a */
[----:B------:R-:W2:Y:S02]  /*0920*/  @P1 LDG.E R17, desc[UR8][R16.64] ;  /* 0x0000000810111981 */ /* 0x000ea4000c1e1900 */
[----:B---3--:R-:W-:Y:S02]  /*0930*/  @!P2 IMAD R7, R9, R7, R8 ;  /* 0x000000070907a224 */ /* 0x008fe400078e0208 */
[----:B------:R-:W2:Y:S01]  /*0940*/  @P1 LDG.E R9, desc[UR8][R20.64] ;  /* 0x0000000814091981 */ /* 0x000ea2000c1e1900 */
[----:B----4-:R-:W-:-:S03]  /*0950*/  @!P2 IMAD.WIDE R12, R19, 0x4, R12 ;  /* 0x00000004130ca825 */ /* 0x010fc600078e020c */
[----:B------:R-:W5:Y:S01]  /*0960*/  @P1 LDG.E R10, desc[UR8][R10.64] ;  /* 0x000000080a0a1981 */ /* 0x000f62000c1e1900 */
[----:B-1----:R-:W-:-:S03]  /*0970*/  @!P2 IMAD.WIDE.U32 R14, R7, 0x4, R14 ;  /* 0x00000004070ea825 */ /* 0x002fc600078e000e */
[----:B------:R-:W3:Y:S04]  /*0980*/  @!P2 LDG.E R13, desc[UR8][R12.64] ;  /* 0x000000080c0da981 */ /* 0x000ee8000c1e1900 */
[----:B------:R-:W3:Y:S01]  /*0990*/  @!P2 LDG.E R14, desc[UR8][R14.64] ;  /* 0x000000080e0ea981 */ /* 0x000ee2000c1e1900 */
[----:B--2---:R-:W-:-:S04]  /*09a0*/  @P1 FFMA R9, R9, R17, R18 ;  /* 0x0000001109091223 */ /* 0x004fc80000000012 */
[----:B-----5:R-:W-:-:S04]  /*09b0*/  @P1 FFMA R18, R22, R10, R9 ;  /* 0x0000000a16121223 */ /* 0x020fc80000000009 */
[----:B---3--:R-:W-:-:S07]  /*09c0*/  @!P2 FFMA R18, R13, R14, R18 ;  /* 0x0000000e0d12a223 */ /* 0x008fce0000000012 */
.L_x_89:
[----:B------:R-:W0:Y:S01]  /*09d0*/  LDC.64 R10, c[0x0][0x390] ;  /* 0x0000e400ff0a7b82 */ /* 0x000e220000000a00 */
[----:B------:R-:W1:Y:S02]  /*09e0*/  LDCU UR4, c[0x0][0x39c] ;  /* 0x00007380ff0477ac */ /* 0x000e640008000800 */
[----:B-1----:R-:W-:Y:S01]  /*09f0*/  IMAD R7, R5, UR4, R8 ;  /* 0x0000000405077c24 */ /* 0x002fe2000f8e0208 */
[----:B------:R-:W-:-:S03]  /*0a00*/  IADD3 R8, PT, PT, R8, 0x1, RZ ;  /* 0x0000000108087810 */ /* 0x000fc60007ffe0ff */
[----:B0-----:R-:W-:Y:S01]  /*0a10*/  IMAD.WIDE R10, R7, 0x4, R10 ;  /* 0x00000004070a7825 */ /* 0x001fe200078e020a */
[----:B------:R-:W-:-:S04]  /*0a20*/  ISETP.NE.AND P1, PT, R8, UR4, PT ;  /* 0x0000000408007c0c */ /* 0x000fc8000bf25270 */
[----:B------:R0:W-:Y:S09]  /*0a30*/  STG.E desc[UR8][R10.64], R18 ;  /* 0x000000120a007986 */ /* 0x0001f2000c101908 */
[----:B------:R-:W-:Y:S05]  /*0a40*/  @P1 BRA `(.L_x_91) ;  /* 0xfffffff400d81947 */ /* 0x000fea000383ffff */
[----:B------:R-:W-:Y:S05]  /*0a50*/  @!P0 BRA `(.L_x_92) ;  /* 0xfffffff400bc8947 */ /* 0x000fea000383ffff */
[----:B------:R-:W-:Y:S05]  /*0a60*/  EXIT ;  /* 0x000000000000794d */ /* 0x000fea0003800000 */
.L_x_86:
[C---:B------:R-:W-:Y:S02]  /*0a70*/  LOP3.LUT R12, R4.reuse, 0x7, RZ, 0xc0, !PT ;  /* 0x00000007040c7812 */ /* 0x040fe400078ec0ff */
[----:B------:R-:W-:Y:S02]  /*0a80*/  LOP3.LUT R13, R4, 0x3, RZ, 0xc0, !PT ;  /* 0x00000003040d7812 */ /* 0x000fe400078ec0ff */
[----:B------:R-:W-:-:S04]  /*0a90*/  IADD3 R2, PT, PT, R12, -0x1, RZ ;  /* 0xffffffff0c027810 */ /* 0x000fc80007ffe0ff */
[----:B------:R-:W-:Y:S02]  /*0aa0*/  ISETP.GE.U32.AND P0, PT, R2, 0x3, PT ;  /* 0x000000030200780c */ /* 0x000fe40003f06070 */
[----:B------:R-:W-:-:S11]  /*0ab0*/  LOP3.LUT R2, R4, 0x7ffffff8, RZ, 0xc0, !PT ;  /* 0x7ffffff804027812 */ /* 0x000fd600078ec0ff */
.L_x_97:
[----:B0-----:R-:W0:Y:S01]  /*0ac0*/  LDC R10, c[0x0][0x39c] ;  /* 0x0000e700ff0a7b82 */ /* 0x001e220000000800 */
[----:B------:R-:W-:Y:S01]  /*0ad0*/  MOV R11, R0 ;  /* 0x00000000000b7202 */ /* 0x000fe20000000f00 */
[----:B------:R-:W-:Y:S02]  /*0ae0*/  VIADD R0, R0, 0x1 ;  /* 0x0000000100007836 */ /* 0x000fe40000000000 */
[----:B--2---:R-:W-:-:S03]  /*0af0*/  HFMA2 R6, -RZ, RZ, 0, 0 ;  /* 0x00000000ff067431 */ /* 0x004fc600000001ff */
[----:B------:R-:W-:Y:S02]  /*0b00*/  ISETP.GE.AND P1, PT, R0, R3, PT ;  /* 0x000000030000720c */ /* 0x000fe40003f26270 */
[----:B0-----:R-:W-:-:S13]  /*0b10*/  ISETP.GE.U32.AND P2, PT, R10, 0x8, PT ;  /* 0x000000080a00780c */ /* 0x001fda0003f46070 */
[----:B-1----:R-:W-:Y:S05]  /*0b20*/  @!P2 BRA `(.L_x_93) ;  /* 0x000000000040a947 */ /* 0x002fea0003800000 */
[----:B------:R-:W0:Y:S01]  /*0b30*/  LDC.64 R6, c[0x0][0x390] ;  /* 0x0000e400ff067b82 */ /* 0x000e220000000a00 */
[----:B------:R-:W-:-:S07]  /*0b40*/  MOV R9, RZ ;  /* 0x000000ff00097202 */ /* 0x000fce0000000f00 */
.L_x_94:
[----:B-1----:R-:W-:Y:S01]  /*0b50*/  IMAD R5, R11, R10, R9 ;  /* 0x0000000a0b057224 */ /* 0x002fe200078e0209 */
[----:B------:R-:W-:-:S03]  /*0b60*/  IADD3 R9, PT, PT, R9, 0x8, RZ ;  /* 0x0000000809097810 */ /* 0x000fc60007ffe0ff */
[----:B0-----:R-:W-:Y:S01]  /*0b70*/  IMAD.WIDE R4, R5, 0x4, R6 ;  /* 0x0000000405047825 */ /* 0x001fe200078e0206 */
[----:B------:R-:W-:-:S04]  /*0b80*/  ISETP.NE.AND P2, PT, R9, R2, PT ;  /* 0x000000020900720c */ /* 0x000fc80003f45270 */
[----:B------:R1:W-:Y:S04]  /*0b90*/  STG.E desc[UR8][R4.64], RZ ;  /* 0x000000ff04007986 */ /* 0x0003e8000c101908 */
[----:B------:R1:W-:Y:S04]  /*0ba0*/  STG.E desc[UR8][R4.64+0x4], RZ ;  /* 0x000004ff04007986 */ /* 0x0003e8000c101908 */
[----:B------:R1:W-:Y:S04]  /*0bb0*/  STG.E desc[UR8][R4.64+0x8], RZ ;  /* 0x000008ff04007986 */ /* 0x0003e8000c101908 */
[----:B------:R1:W-:Y:S04]  /*0bc0*/  STG.E desc[UR8][R4.64+0xc], RZ ;  /* 0x00000cff04007986 */ /* 0x0003e8000c101908 */
[----:B------:R1:W-:Y:S04]  /*0bd0*/  STG.E desc[UR8][R4.64+0x10], RZ ;  /* 0x000010ff04007986 */ /* 0x0003e8000c101908 */
[----:B------:R1:W-:Y:S04]  /*0be0*/  STG.E desc[UR8][R4.64+0x14], RZ ;  /* 0x000014ff04007986 */ /* 0x0003e8000c101908 */
[----:B------:R1:W-:Y:S04]  /*0bf0*/  STG.E desc[UR8][R4.64+0x18], RZ ;  /* 0x000018ff04007986 */ /* 0x0003e8000c101908 */
[----:B------:R1:W-:Y:S01]  /*0c00*/  STG.E desc[UR8][R4.64+0x1c], RZ ;  /* 0x00001cff04007986 */ /* 0x0003e2000c101908 */
[----:B------:R-:W-:Y:S05]  /*0c10*/  @P2 BRA `(.L_x_94) ;  /* 0xfffffffc00cc2947 */ /* 0x000fea000383ffff */
[----:B------:R-:W-:-:S07]  /*0c20*/  MOV R6, R2 ;  /* 0x0000000200067202 */ /* 0x000fce0000000f00 */
.L_x_93:
[----:B------:R-:W-:-:S13]  /*0c30*/  ISETP.NE.AND P2, PT, R12, RZ, PT ;  /* 0x000000ff0c00720c */ /* 0x000fda0003f45270 */
[----:B------:R-:W-:Y:S05]  /*0c40*/  @!P2 BRA `(.L_x_95) ;  /* 0x00000000005ca947 */ /* 0x000fea0003800000 */
[----:B------:R-:W-:Y:S01]  /*0c50*/  ISETP.NE.AND P2, PT, R13, RZ, PT ;  /* 0x000000ff0d00720c */ /* 0x000fe20003f45270 */
[----:B------:R-:W-:-:S12]  /*0c60*/  @!P0 BRA `(.L_x_96) ;  /* 0x0000000000208947 */ /* 0x000fd80003800000 */
[----:B-1----:R-:W0:Y:S01]  /*0c70*/  LDC.64 R4, c[0x0][0x390] ;  /* 0x0000e400ff047b82 */ /* 0x002e220000000a00 */
[----:B------:R-:W-:Y:S01]  /*0c80*/  IMAD R7, R11, R10, R6 ;  /* 0x0000000a0b077224 */ /* 0x000fe200078e0206 */
[----:B------:R-:W-:-:S03]  /*0c90*/  IADD3 R6, PT, PT, R6, 0x4, RZ ;  /* 0x0000000406067810 */ /* 0x000fc60007ffe0ff */
[----:B0-----:R-:W-:-:S05]  /*0ca0*/  IMAD.WIDE R4, R7, 0x4, R4 ;  /* 0x0000000407047825 */ /* 0x001fca00078e0204 */
[----:B------:R0:W-:Y:S04]  /*0cb0*/  STG.E desc[UR8][R4.64], RZ ;  /* 0x000000ff04007986 */ /* 0x0001e8000c101908 */
[----:B------:R0:W-:Y:S04]  /*0cc0*/  STG.E desc[UR8][R4.64+0x4], RZ ;  /* 0x000004ff04007986 */ /* 0x0001e8000c101908 */
[----:B------:R0:W-:Y:S04]  /*0cd0*/  STG.E desc[UR8][R4.64+0x8], RZ ;  /* 0x000008ff04007986 */ /* 0x0001e8000c101908 */
[----:B------:R0:W-:Y:S02]  /*0ce0*/  STG.E desc[UR8][R4.64+0xc], RZ ;  /* 0x00000cff04007986 */ /* 0x0001e4000c101908 */
.L_x_96:
[----:B------:R-:W-:Y:S05]  /*0cf0*/  @!P2 BRA `(.L_x_95) ;  /* 0x000000000030a947 */ /* 0x000fea0003800000 */
[----:B------:R-:W-:Y:S02]  /*0d00*/  ISETP.NE.AND P2, PT, R13, 0x1, PT ;  /* 0x000000010d00780c */ /* 0x000fe40003f45270 */
[----:B------:R-:W-:-:S11]  /*0d10*/  LOP3.LUT P3, RZ, R10, 0x1, RZ, 0xc0, !PT ;  /* 0x000000010aff7812 */ /* 0x000fd6000786c0ff */
[----:B01----:R-:W0:Y:S01]  /*0d20*/  @P2 LDC.64 R4, c[0x0][0x390] ;  /* 0x0000e400ff042b82 */ /* 0x003e220000000a00 */
[----:B------:R-:W-:Y:S01]  /*0d30*/  @P2 IMAD R7, R11, R10, R6 ;  /* 0x0000000a0b072224 */ /* 0x000fe200078e0206 */
[----:B------:R-:W-:-:S05]  /*0d40*/  @P2 IADD3 R6, PT, PT, R6, 0x2, RZ ;  /* 0x0000000206062810 */ /* 0x000fca0007ffe0ff */
[----:B------:R-:W-:Y:S01]  /*0d50*/  @P3 IMAD R11, R11, R10, R6 ;  /* 0x0000000a0b0b3224 */ /* 0x000fe200078e0206 */
[----:B------:R-:W1:Y:S01]  /*0d60*/  @P3 LDC.64 R8, c[0x0][0x390] ;  /* 0x0000e400ff083b82 */ /* 0x000e620000000a00 */
[----:B0-----:R-:W-:-:S05]  /*0d70*/  @P2 IMAD.WIDE R6, R7, 0x4, R4 ;  /* 0x0000000407062825 */ /* 0x001fca00078e0204 */
[----:B------:R2:W-:Y:S01]  /*0d80*/  @P2 STG.E desc[UR8][R6.64], RZ ;  /* 0x000000ff06002986 */ /* 0x0005e2000c101908 */
[----:B-1----:R-:W-:-:S03]  /*0d90*/  @P3 IMAD.WIDE R4, R11, 0x4, R8 ;  /* 0x000000040b043825 */ /* 0x002fc600078e0208 */
[----:B------:R2:W-:Y:S04]  /*0da0*/  @P2 STG.E desc[UR8][R6.64+0x4], RZ ;  /* 0x000004ff06002986 */ /* 0x0005e8000c101908 */
[----:B------:R2:W-:Y:S02]  /*0db0*/  @P3 STG.E desc[UR8][R4.64], RZ ;  /* 0x000000ff04003986 */ /* 0x0005e4000c101908 */
.L_x_95:
[----:B------:R-:W-:Y:S05]  /*0dc0*/  @!P1 BRA `(.L_x_97) ;  /* 0xfffffffc003c9947 */ /* 0x000fea000383ffff */
[----:B------:R-:W-:Y:S05]  /*0dd0*/  EXIT ;  /* 0x000000000000794d */ /* 0x000fea0003800000 */
.L_x_98:
        /* <DEDUP_REMOVED lines=10> */
.L_x_134:


//--------------------- .text._Z15naive_nrow_gemmPfS_S_ffiiii --------------------------
	.section	.text._Z15naive_nrow_gemmPfS_S_ffiiii,"ax",@progbits
	.align	128
        .global         _Z15naive_nrow_gemmPfS_S_ffiiii
        .type           _Z15naive_nrow_gemmPfS_S_ffiiii,@function
        .size           _Z15naive_nrow_gemmPfS_S_ffiiii,(.L_x_135 - _Z15naive_nrow_gemmPfS_S_ffiiii)
        .other          _Z15naive_nrow_gemmPfS_S_ffiiii,@"STO_CUDA_ENTRY STV_DEFAULT"
_Z15naive_nrow_gemmPfS_S_ffiiii:
.text._Z15naive_nrow_gemmPfS_S_ffiiii:
[----:B------:R-:W-:Y:S08]  /*0000*/  LDC R1, c[0x0][0x37c] ;  /* 0x0000df00ff017b82 */ /* 0x000ff00000000800 */
[----:B------:R-:W0:Y:S01]  /*0010*/  LDC R5, c[0x0][0x3a4] ;  /* 0x0000e900ff057b82 */ /* 0x000e220000000800 */
[----:B------:R-:W0:Y:S01]  /*0020*/  LDCU UR5, c[0x0][0x3ac] ;  /* 0x00007580ff0577ac */ /* 0x000e220008000800 */
[----:B------:R-:W1:Y:S01]  /*0030*/  S2R R7, SR_TID.X ;  /* 0x0000000000077919 */ /* 0x000e620000002100 */
[----:B0-----:R-:W-:-:S04]  /*0040*/  VIMNMX R0, PT, PT, R5, UR5, PT ;  /* 0x0000000505007c48 */ /* 0x001fc8000bfe0100 */
[----:B------:R-:W-:Y:S02]  /*0050*/  ISETP.GE.AND P0, PT, R0, 0x1, PT ;  /* 0x000000010000780c */ /* 0x000fe40003f06270 */
[----:B------:R-:W0:Y:S11]  /*0060*/  S2R R0, SR_CTAID.X ;  /* 0x0000000000007919 */ /* 0x000e360000002500 */
        /* <DEDUP_REMOVED lines=10> */
[C---:B------:R-:W-:Y:S02]  /*0110*/  LOP3.LUT R19, R6.reuse, 0xf, RZ, 0xc0, !PT ;  /* 0x0000000f06137812 */ /* 0x040fe400078ec0ff */
[C---:B------:R-:W-:Y:S02]  /*0120*/  LOP3.LUT R21, R6.reuse, 0x7, RZ, 0xc0, !PT ;  /* 0x0000000706157812 */ /* 0x040fe400078ec0ff */
[----:B------:R-:W-:Y:S01]  /*0130*/  LOP3.LUT R6, R6, 0x3, RZ, 0xc0, !PT ;  /* 0x0000000306067812 */ /* 0x000fe200078ec0ff */
[----:B0-----:R-:W-:-:S04]  /*0140*/  UIADD3 UR4, UP0, UPT, UR4, 0x20, URZ ;  /* 0x0000002004047890 */ /* 0x001fc8000ff1e0ff */
[----:B------:R-:W-:-:S12]  /*0150*/  UIADD3.X UR5, UPT, UPT, URZ, UR5, URZ, UP0, !UPT ;  /* 0x00000005ff057290 */ /* 0x000fd800087fe4ff */
.L_x_106:
[----:B0-----:R-:W0:Y:S01]  /*0160*/  LDCU UR8, c[0x0][0x3a8] ;  /* 0x00007500ff0877ac */ /* 0x001e220008000800 */
[----:B------:R-:W-:Y:S02]  /*0170*/  HFMA2 R8, -RZ, RZ, 0, 0 ;  /* 0x00000000ff087431 */ /* 0x000fe400000001ff */
[----:B0-----:R-:W-:-:S07]  /*0180*/  IMAD R9, R7, UR8, RZ ;  /* 0x0000000807097c24 */ /* 0x001fce000f8e02ff */
.L_x_105:
[----:B0-----:R-:W0:Y:S01]  /*0190*/  LDC R5, c[0x0][0x3a8] ;  /* 0x0000ea00ff057b82 */ /* 0x001e220000000800 */
[----:B------:R-:W-:Y:S02]  /*01a0*/  MOV R11, RZ ;  /* 0x000000ff000b7202 */ /* 0x000fe40000000f00 */
[----:B------:R-:W-:Y:S02]  /*01b0*/  MOV R13, RZ ;  /* 0x000000ff000d7202 */ /* 0x000fe40000000f00 */
[----:B0-----:R-:W-:Y:S01]  /*01c0*/  ISETP.GE.U32.AND P0, PT, R5, 0x10, PT ;  /* 0x000000100500780c */ /* 0x001fe20003f06070 */
[----:B------:R-:W-:-:S12]  /*01d0*/  IMAD R10, R8, R5, RZ ;  /* 0x00000005080a7224 */ /* 0x000fd800078e02ff */
[----:B------:R-:W-:Y:S05]  /*01e0*/  @!P0 BRA `(.L_x_100) ;  /* 0x00000004000c8947 */ /* 0x000fea0003800000 */
[----:B------:R-:W0:Y:S01]  /*01f0*/  LDC.64 R2, c[0x0][0x388] ;  /* 0x0000e200ff027b82 */ /* 0x000e220000000a00 */
[----:B------:R-:W-:Y:S02]  /*0200*/  LOP3.LUT R13, R5, 0x7ffffff0, RZ, 0xc0, !PT ;  /* 0x7ffffff0050d7812 */ /* 0x000fe400078ec0ff */
[----:B------:R-:W-:Y:S02]  /*0210*/  MOV R11, RZ ;  /* 0x000000ff000b7202 */ /* 0x000fe40000000f00 */
[----:B------:R-:W-:Y:S02]  /*0220*/  MOV R12, R9 ;  /* 0x00000009000c7202 */ /* 0x000fe40000000f00 */
[----:B------:R-:W-:Y:S01]  /*0230*/  IADD3 R14, PT, PT, -R13, RZ, RZ ;  /* 0x000000ff0d0e7210 */ /* 0x000fe20007ffe1ff */
[----:B0-----:R-:W-:-:S03]  /*0240*/  IMAD.WIDE.U32 R2, R10, 0x4, R2 ;  /* 0x000000040a027825 */ /* 0x001fc600078e0002 */
[----:B------:R-:W-:-:S04]  /*0250*/  IADD3 R16, P0, PT, R2, 0x20, RZ ;  /* 0x0000002002107810 */ /* 0x000fc80007f1e0ff */
[----:B------:R-:W-:-:S09]  /*0260*/  IADD3.X R17, PT, PT, RZ, R3, RZ, P0, !PT ;  /* 0x00000003ff117210 */ /* 0x000fd200007fe4ff */
.L_x_101:
[----:B------:R-:W-:Y:S02]  /*0270*/  MOV R4, UR4 ;  /* 0x0000000400047c02 */ /* 0x000fe40008000f00 */
[----:B------:R-:W-:Y:S02]  /*0280*/  MOV R5, UR5 ;  /* 0x0000000500057c02 */ /* 0x000fe40008000f00 */
[----:B------:R-:W-:Y:S02]  /*0290*/  MOV R2, R16 ;  /* 0x0000001000027202 */ /* 0x000fe40000000f00 */
[----:B------:R-:W-:Y:S01]  /*02a0*/  MOV R3, R17 ;  /* 0x0000001100037202 */ /* 0x000fe20000000f00 */
[----:B------:R-:W-:-:S04]  /*02b0*/  IMAD.WIDE R4, R12, 0x4, R4 ;  /* 0x000000040c047825 */ /* 0x000fc800078e0204 */
[----:B------:R-:W2:Y:S04]  /*02c0*/  LDG.E R24, desc[UR6][R2.64+-0x20] ;  /* 0xffffe00602187981 */ /* 0x000ea8000c1e1900 */
[----:B------:R-:W2:Y:S04]  /*02d0*/  LDG.E R16, desc[UR6][R4.64+-0x20] ;  /* 0xffffe00604107981 */ /* 0x000ea8000c1e1900 */
[----:B------:R-:W3:Y:S04]  /*02e0*/  LDG.E R26, desc[UR6][R2.64+-0x1c] ;  /* 0xffffe406021a7981 */ /* 0x000ee8000c1e1900 */
[----:B------:R-:W3:Y:S04]  /*02f0*/  LDG.E R25, desc[UR6][R4.64+-0x1c] ;  /* 0xffffe40604197981 */ /* 0x000ee8000c1e1900 */
[----:B------:R-:W4:Y:S04]  /*0300*/  LDG.E R22, desc[UR6][R2.64+-0x18] ;  /* 0xffffe80602167981 */ /* 0x000f28000c1e1900 */
[----:B------:R-:W4:Y:S04]  /*0310*/  LDG.E R23, desc[UR6][R4.64+-0x18] ;  /* 0xffffe80604177981 */ /* 0x000f28000c1e1900 */
[----:B------:R-:W5:Y:S04]  /*0320*/  LDG.E R17, desc[UR6][R2.64+-0x14] ;  /* 0xffffec0602117981 */ /* 0x000f68000c1e1900 */
[----:B------:R-:W5:Y:S04]  /*0330*/  LDG.E R20, desc[UR6][R4.64+-0x14] ;  /* 0xffffec0604147981 */ /* 0x000f68000c1e1900 */
[----:B------:R-:W5:Y:S04]  /*0340*/  LDG.E R15, desc[UR6][R2.64+-0x10] ;  /* 0xfffff006020f7981 */ /* 0x000f68000c1e1900 */
[----:B------:R-:W5:Y:S01]  /*0350*/  LDG.E R18, desc[UR6][R4.64+-0x10] ;  /* 0xfffff00604127981 */ /* 0x000f62000c1e1900 */
[----:B--2---:R-:W-:-:S03]  /*0360*/  FFMA R16, R16, R24, R11 ;  /* 0x0000001810107223 */ /* 0x004fc6000000000b */
[----:B------:R-:W2:Y:S04]  /*0370*/  LDG.E R11, desc[UR6][R2.64+-0xc] ;  /* 0xfffff406020b7981 */ /* 0x000ea8000c1e1900 */
[----:B------:R-:W2:Y:S01]  /*0380*/  LDG.E R24, desc[UR6][R2.64] ;  /* 0x0000000602187981 */ /* 0x000ea2000c1e1900 */
[----:B---3--:R-:W-:-:S03]  /*0390*/  FFMA R26, R25, R26, R16 ;  /* 0x0000001a191a7223 */ /* 0x008fc60000000010 */
[----:B------:R-:W2:Y:S01]  /*03a0*/  LDG.E R16, desc[UR6][R4.64+-0xc] ;  /* 0xfffff40604107981 */ /* 0x000ea2000c1e1900 */
[----:B----4-:R-:W-:-:S03]  /*03b0*/  FFMA R25, R23, R22, R26 ;  /* 0x0000001617197223 */ /* 0x010fc6000000001a */
[----:B------:R-:W3:Y:S04]  /*03c0*/  LDG.E R22, desc[UR6][R2.64+-0x8] ;  /* 0xfffff80602167981 */ /* 0x000ee8000c1e1900 */
[----:B------:R-:W3:Y:S01]  /*03d0*/  LDG.E R23, desc[UR6][R4.64+-0x8] ;  /* 0xfffff80604177981 */ /* 0x000ee2000c1e1900 */
[----:B-----5:R-:W-:-:S03]  /*03e0*/  FFMA R25, R20, R17, R25 ;  /* 0x0000001114197223 */ /* 0x020fc60000000019 */
[----:B------:R-:W4:Y:S04]  /*03f0*/  LDG.E R17, desc[UR6][R2.64+-0x4] ;  /* 0xfffffc0602117981 */ /* 0x000f28000c1e1900 */
[----:B------:R-:W4:Y:S01]  /*0400*/  LDG.E R20, desc[UR6][R4.64+-0x4] ;  /* 0xfffffc0604147981 */ /* 0x000f22000c1e1900 */
[----:B------:R-:W-:-:S03]  /*0410*/  FFMA R27, R18, R15, R25 ;  /* 0x0000000f121b7223 */ /* 0x000fc60000000019 */
        /* <DEDUP_REMOVED lines=10> */
[----:B------:R-:W3:Y:S01]  /*04c0*/  LDG.E R20, desc[UR6][R2.64+0xc] ;  /* 0x00000c0602147981 */ /* 0x000ee2000c1e1900 */
[----:B-----5:R-:W-:-:S03]  /*04d0*/  FFMA R24, R25, R24, R22 ;  /* 0x0000001819187223 */ /* 0x020fc60000000016 */
[----:B------:R-:W3:Y:S04]  /*04e0*/  LDG.E R17, desc[UR6][R4.64+0xc] ;  /* 0x00000c0604117981 */ /* 0x000ee8000c1e1900 */
[----:B------:R-:W4:Y:S04]  /*04f0*/  LDG.E R22, desc[UR6][R2.64+0x10] ;  /* 0x0000100602167981 */ /* 0x000f28000c1e1900 */
[----:B------:R-:W4:Y:S01]  /*0500*/  LDG.E R23, desc[UR6][R4.64+0x10] ;  /* 0x0000100604177981 */ /* 0x000f22000c1e1900 */
[----:B------:R-:W-:-:S03]  /*0510*/  FFMA R28, R15, R18, R24 ;  /* 0x000000120f1c7223 */ /* 0x000fc60000000018 */
[----:B------:R-:W5:Y:S04]  /*0520*/  LDG.E R25, desc[UR6][R2.64+0x14] ;  /* 0x0000140602197981 */ /* 0x000f68000c1e1900 */
[----:B------:R-:W5:Y:S04]  /*0530*/  LDG.E R24, desc[UR6][R4.64+0x14] ;  /* 0x0000140604187981 */ /* 0x000f68000c1e1900 */
[----:B------:R-:W5:Y:S04]  /*0540*/  LDG.E R15, desc[UR6][R2.64+0x18] ;  /* 0x00001806020f7981 */ /* 0x000f68000c1e1900 */
[----:B------:R-:W5:Y:S01]  /*0550*/  LDG.E R18, desc[UR6][R4.64+0x18] ;  /* 0x0000180604127981 */ /* 0x000f62000c1e1900 */
[----:B------:R-:W-:-:S04]  /*0560*/  IADD3 R14, PT, PT, R14, 0x10, RZ ;  /* 0x000000100e0e7810 */ /* 0x000fc80007ffe0ff */
[----:B------:R-:W-:Y:S02]  /*0570*/  ISETP.NE.AND P0, PT, R14, RZ, PT ;  /* 0x000000ff0e00720c */ /* 0x000fe40003f05270 */
[----:B------:R-:W-:Y:S01]  /*0580*/  IADD3 R12, PT, PT, R12, 0x10, RZ ;  /* 0x000000100c0c7810 */ /* 0x000fe20007ffe0ff */
[----:B--2---:R-:W-:-:S04]  /*0590*/  FFMA R16, R11, R16, R28 ;  /* 0x000000100b107223 */ /* 0x004fc8000000001c */
[----:B---3--:R-:W-:-:S04]  /*05a0*/  FFMA R16, R17, R20, R16 ;  /* 0x0000001411107223 */ /* 0x008fc80000000010 */
[----:B----4-:R-:W-:Y:S01]  /*05b0*/  FFMA R23, R23, R22, R16 ;  /* 0x0000001617177223 */ /* 0x010fe20000000010 */
[----:B------:R-:W-:-:S03]  /*05c0*/  IADD3 R16, P1, PT, R2, 0x40, RZ ;  /* 0x0000004002107810 */ /* 0x000fc60007f3e0ff */
[----:B-----5:R-:W-:Y:S01]  /*05d0*/  FFMA R23, R24, R25, R23 ;  /* 0x0000001918177223 */ /* 0x020fe20000000017 */
[----:B------:R-:W-:-:S03]  /*05e0*/  IADD3.X R17, PT, PT, RZ, R3, RZ, P1, !PT ;  /* 0x00000003ff117210 */ /* 0x000fc60000ffe4ff */
[----:B------:R-:W-:-:S04]  /*05f0*/  FFMA R15, R18, R15, R23 ;  /* 0x0000000f120f7223 */ /* 0x000fc80000000017 */
[----:B------:R-:W-:Y:S01]  /*0600*/  FFMA R11, R26, R27, R15 ;  /* 0x0000001b1a0b7223 */ /* 0x000fe2000000000f */
[----:B------:R-:W-:Y:S06]  /*0610*/  @P0 BRA `(.L_x_101) ;  /* 0xfffffffc00140947 */ /* 0x000fec000383ffff */
.L_x_100:
[----:B------:R-:W-:-:S13]  /*0620*/  ISETP.NE.AND P0, PT, R19, RZ, PT ;  /* 0x000000ff1300720c */ /* 0x000fda0003f05270 */
[----:B------:R-:W-:Y:S05]  /*0630*/  @!P0 BRA `(.L_x_102) ;  /* 0x0000000400748947 */ /* 0x000fea0003800000 */
[----:B------:R-:W-:Y:S02]  /*0640*/  IADD3 R2, PT, PT, R19, -0x1, RZ ;  /* 0xffffffff13027810 */ /* 0x000fe40007ffe0ff */
[----:B------:R-:W-:Y:S02]  /*0650*/  ISETP.NE.AND P1, PT, R21, RZ, PT ;  /* 0x000000ff1500720c */ /* 0x000fe40003f25270 */
[----:B------:R-:W-:-:S13]  /*0660*/  ISETP.GE.U32.AND P0, PT, R2, 0x7, PT ;  /* 0x000000070200780c */ /* 0x000fda0003f06070 */
[----:B------:R-:W-:Y:S05]  /*0670*/  @!P0 BRA `(.L_x_103) ;  /* 0x0000000000908947 */ /* 0x000fea0003800000 */
[----:B------:R-:W0:Y:S01]  /*0680*/  LDC.64 R22, c[0x0][0x388] ;  /* 0x0000e200ff167b82 */ /* 0x000e220000000a00 */
[-C--:B------:R-:W-:Y:S02]  /*0690*/  IADD3 R15, PT, PT, R10, R13.reuse, RZ ;  /* 0x0000000d0a0f7210 */ /* 0x080fe40007ffe0ff */
[----:B------:R-:W-:-:S05]  /*06a0*/  IADD3 R5, PT, PT, R9, R13, RZ ;  /* 0x0000000d09057210 */ /* 0x000fca0007ffe0ff */
[----:B------:R-:W1:Y:S01]  /*06b0*/  LDC.64 R2, c[0x0][0x380] ;  /* 0x0000e000ff027b82 */ /* 0x000e620000000a00 */
[----:B0-----:R-:W-:-:S06]  /*06c0*/  IMAD.WIDE.U32 R22, R15, 0x4, R22 ;  /* 0x000000040f167825 */ /* 0x001fcc00078e0016 */
[----:B------:R-:W2:Y:S01]  /*06d0*/  LDG.E R22, desc[UR6][R22.64] ;  /* 0x0000000616167981 */ /* 0x000ea2000c1e1900 */
[----:B-1----:R-:W-:Y:S02]  /*06e0*/  IMAD.WIDE R2, R5, 0x4, R2 ;  /* 0x0000000405027825 */ /* 0x002fe400078e0202 */
[----:B------:R-:W0:Y:S03]  /*06f0*/  LDC.64 R4, c[0x0][0x388] ;  /* 0x0000e200ff047b82 */ /* 0x000e260000000a00 */
[----:B------:R-:W2:Y:S01]  /*0700*/  LDG.E R20, desc[UR6][R2.64] ;  /* 0x0000000602147981 */ /* 0x000ea2000c1e1900 */
[----:B------:R-:W-:-:S03]  /*0710*/  IADD3 R12, P0, PT, R10, R13, RZ ;  /* 0x0000000d0a0c7210 */ /* 0x000fc60007f1e0ff */
[----:B------:R-:W3:Y:S01]  /*0720*/  LDG.E R16, desc[UR6][R2.64+0xc] ;  /* 0x00000c0602107981 */ /* 0x000ee2000c1e1900 */
[----:B------:R-:W-:-:S03]  /*0730*/  IADD3.X R14, PT, PT, RZ, RZ, RZ, P0, !PT ;  /* 0x000000ffff0e7210 */ /* 0x000fc600007fe4ff */
[----:B------:R-:W4:Y:S01]  /*0740*/  LDG.E R18, desc[UR6][R2.64+0x10] ;  /* 0x0000100602127981 */ /* 0x000f22000c1e1900 */
[----:B0-----:R-:W-:-:S04]  /*0750*/  LEA R4, P0, R12, R4, 0x2 ;  /* 0x000000040c047211 */ /* 0x001fc800078010ff */
[----:B------:R-:W-:Y:S02]  /*0760*/  LEA.HI.X R5, R12, R5, R14, 0x2, P0 ;  /* 0x000000050c057211 */ /* 0x000fe400000f140e */
[----:B------:R-:W5:Y:S04]  /*0770*/  LDG.E R12, desc[UR6][R2.64+0x4] ;  /* 0x00000406020c7981 */ /* 0x000f68000c1e1900 */
[----:B------:R-:W5:Y:S04]  /*0780*/  LDG.E R15, desc[UR6][R4.64+0x4] ;  /* 0x00000406040f7981 */ /* 0x000f68000c1e1900 */
[----:B------:R-:W3:Y:S04]  /*0790*/  LDG.E R14, desc[UR6][R2.64+0x8] ;  /* 0x00000806020e7981 */ /* 0x000ee8000c1e1900 */
[----:B------:R-:W3:Y:S04]  /*07a0*/  LDG.E R17, desc[UR6][R4.64+0x8] ;  /* 0x0000080604117981 */ /* 0x000ee8000c1e1900 */
[----:B------:R-:W4:Y:S04]  /*07b0*/  LDG.E R23, desc[UR6][R4.64+0xc] ;  /* 0x00000c0604177981 */ /* 0x000f28000c1e1900 */
[----:B------:R-:W4:Y:S04]  /*07c0*/  LDG.E R25, desc[UR6][R4.64+0x10] ;  /* 0x0000100604197981 */ /* 0x000f28000c1e1900 */
[----:B------:R-:W4:Y:S04]  /*07d0*/  LDG.E R27, desc[UR6][R4.64+0x14] ;  /* 0x00001406041b7981 */ /* 0x000f28000c1e1900 */
[----:B------:R-:W4:Y:S04]  /*07e0*/  LDG.E R24, desc[UR6][R4.64+0x18] ;  /* 0x0000180604187981 */ /* 0x000f28000c1e1900 */
[----:B------:R-:W4:Y:S01]  /*07f0*/  LDG.E R29, desc[UR6][R4.64+0x1c] ;  /* 0x00001c06041d7981 */ /* 0x000f22000c1e1900 */
[----:B--2---:R-:W-:-:S03]  /*0800*/  FFMA R26, R20, R22, R11 ;  /* 0x00000016141a7223 */ /* 0x004fc6000000000b */
[----:B------:R-:W2:Y:S04]  /*0810*/  LDG.E R20, desc[UR6][R2.64+0x14] ;  /* 0x0000140602147981 */ /* 0x000ea8000c1e1900 */
[----:B------:R-:W2:Y:S04]  /*0820*/  LDG.E R11, desc[UR6][R2.64+0x18] ;  /* 0x00001806020b7981 */ /* 0x000ea8000c1e1900 */
[----:B------:R-:W2:Y:S01]  /*0830*/  LDG.E R22, desc[UR6][R2.64+0x1c] ;  /* 0x00001c0602167981 */ /* 0x000ea2000c1e1900 */
[----:B-----5:R-:W-:-:S04]  /*0840*/  FFMA R15, R12, R15, R26 ;  /* 0x0000000f0c0f7223 */ /* 0x020fc8000000001a */
[----:B---3--:R-:W-:-:S04]  /*0850*/  FFMA R15, R14, R17, R15 ;  /* 0x000000110e0f7223 */ /* 0x008fc8000000000f */
[----:B----4-:R-:W-:-:S04]  /*0860*/  FFMA R15, R16, R23, R15 ;  /* 0x00000017100f7223 */ /* 0x010fc8000000000f */
[----:B------:R-:W-:Y:S01]  /*0870*/  FFMA R15, R18, R25, R15 ;  /* 0x00000019120f7223 */ /* 0x000fe2000000000f */
[----:B------:R-:W-:-:S03]  /*0880*/  IADD3 R13, PT, PT, R13, 0x8, RZ ;  /* 0x000000080d0d7810 */ /* 0x000fc60007ffe0ff */
[----:B--2---:R-:W-:-:S04]  /*0890*/  FFMA R20, R20, R27, R15 ;  /* 0x0000001b14147223 */ /* 0x004fc8000000000f */
[----:B------:R-:W-:-:S04]  /*08a0*/  FFMA R11, R11, R24, R20 ;  /* 0x000000180b0b7223 */ /* 0x000fc80000000014 */
[----:B------:R-:W-:-:S07]  /*08b0*/  FFMA R11, R22, R29, R11 ;  /* 0x0000001d160b7223 */ /* 0x000fce000000000b */
.L_x_103:
[----:B------:R-:W-:Y:S05]  /*08c0*/  @!P1 BRA `(.L_x_102) ;  /* 0x0000000000d09947 */ /* 0x000fea0003800000 */
[----:B------:R-:W-:Y:S02]  /*08d0*/  IADD3 R2, PT, PT, R21, -0x1, RZ ;  /* 0xffffffff15027810 */ /* 0x000fe40007ffe0ff */
[----:B------:R-:W-:Y:S02]  /*08e0*/  ISETP.NE.AND P1, PT, R6, RZ, PT ;  /* 0x000000ff0600720c */ /* 0x000fe40003f25270 */
[----:B------:R-:W-:-:S13]  /*08f0*/  ISETP.GE.U32.AND P0, PT, R2, 0x3, PT ;  /* 0x000000030200780c */ /* 0x000fda0003f06070 */
[----:B------:R-:W-:Y:S05]  /*0900*/  @!P0 BRA `(.L_x_104) ;  /* 0x0000000000608947 */ /* 0x000fea0003800000 */
[----:B------:R-:W0:Y:S01]  /*0910*/  LDC.64 R4, c[0x0][0x388] ;  /* 0x0000e200ff047b82 */ /* 0x000e220000000a00 */
[CC--:B------:R-:W-:Y:S02]  /*0920*/  IADD3 R23, PT, PT, R10.reuse, R13.reuse, RZ ;  /* 0x0000000d0a177210 */ /* 0x0c0fe40007ffe0ff */
[-C--:B------:R-:W-:Y:S02]  /*0930*/  IADD3 R12, P0, PT, R10, R13.reuse, RZ ;  /* 0x0000000d0a0c7210 */ /* 0x080fe40007f1e0ff */
[----:B------:R-:W-:Y:S02]  /*0940*/  IADD3 R17, PT, PT, R9, R13, RZ ;  /* 0x0000000d09117210 */ /* 0x000fe40007ffe0ff */
[----:B------:R-:W-:Y:S01]  /*0950*/  IADD3.X R16, PT, PT, RZ, RZ, RZ, P0, !PT ;  /* 0x000000ffff107210 */ /* 0x000fe200007fe4ff */
[----:B------:R-:W1:Y:S08]  /*0960*/  LDC.64 R2, c[0x0][0x388] ;  /* 0x0000e200ff027b82 */ /* 0x000e700000000a00 */
[----:B------:R-:W2:Y:S01]  /*0970*/  LDC.64 R14, c[0x0][0x380] ;  /* 0x0000e000ff0e7b82 */ /* 0x000ea20000000a00 */
[----:B0-----:R-:W-:-:S06]  /*0980*/  IMAD.WIDE.U32 R4, R23, 0x4, R4 ;  /* 0x0000000417047825 */ /* 0x001fcc00078e0004 */
[----:B------:R-:W3:Y:S01]  /*0990*/  LDG.E R4, desc[UR6][R4.64] ;  /* 0x0000000604047981 */ /* 0x000ee2000c1e1900 */
[----:B-1----:R-:W-:-:S04]  /*09a0*/  LEA R2, P0, R12, R2, 0x2 ;  /* 0x000000020c027211 */ /* 0x002fc800078010ff */
[----:B------:R-:W-:Y:S01]  /*09b0*/  LEA.HI.X R3, R12, R3, R16, 0x2, P0 ;  /* 0x000000030c037211 */ /* 0x000fe200000f1410 */
[----:B--2---:R-:W-:-:S04]  /*09c0*/  IMAD.WIDE R14, R17, 0x4, R14 ;  /* 0x00000004110e7825 */ /* 0x004fc800078e020e */
[----:B------:R-:W2:Y:S04]  /*09d0*/  LDG.E R16, desc[UR6][R2.64+0x4] ;  /* 0x0000040602107981 */ /* 0x000ea8000c1e1900 */
[----:B------:R-:W3:Y:S04]  /*09e0*/  LDG.E R12, desc[UR6][R14.64] ;  /* 0x000000060e0c7981 */ /* 0x000ee8000c1e1900 */
[----:B------:R-:W2:Y:S04]  /*09f0*/  LDG.E R17, desc[UR6][R14.64+0x4] ;  /* 0x000004060e117981 */ /* 0x000ea8000c1e1900 */
[----:B------:R-:W4:Y:S04]  /*0a00*/  LDG.E R23, desc[UR6][R14.64+0x8] ;  /* 0x000008060e177981 */ /* 0x000f28000c1e1900 */
[----:B------:R-:W4:Y:S04]  /*0a10*/  LDG.E R18, desc[UR6][R2.64+0x8] ;  /* 0x0000080602127981 */ /* 0x000f28000c1e1900 */
[----:B------:R-:W5:Y:S04]  /*0a20*/  LDG.E R25, desc[UR6][R14.64+0xc] ;  /* 0x00000c060e197981 */ /* 0x000f68000c1e1900 */
[----:B------:R-:W5:Y:S01]  /*0a30*/  LDG.E R20, desc[UR6][R2.64+0xc] ;  /* 0x00000c0602147981 */ /* 0x000f62000c1e1900 */
[----:B------:R-:W-:Y:S01]  /*0a40*/  IADD3 R13, PT, PT, R13, 0x4, RZ ;  /* 0x000000040d0d7810 */ /* 0x000fe20007ffe0ff */
[----:B---3--:R-:W-:-:S04]  /*0a50*/  FFMA R12, R12, R4, R11 ;  /* 0x000000040c0c7223 */ /* 0x008fc8000000000b */
[----:B--2---:R-:W-:-:S04]  /*0a60*/  FFMA R12, R17, R16, R12 ;  /* 0x00000010110c7223 */ /* 0x004fc8000000000c */
[----:B----4-:R-:W-:-:S04]  /*0a70*/  FFMA R12, R23, R18, R12 ;  /* 0x00000012170c7223 */ /* 0x010fc8000000000c */
[----:B-----5:R-:W-:-:S07]  /*0a80*/  FFMA R11, R25, R20, R12 ;  /* 0x00000014190b7223 */ /* 0x020fce000000000c */
.L_x_104:
[----:B------:R-:W-:Y:S05]  /*0a90*/  @!P1 BRA `(.L_x_102) ;  /* 0x00000000005c9947 */ /* 0x000fea0003800000 */
[----:B------:R-:W0:Y:S01]  /*0aa0*/  LDC.64 R4, c[0x0][0x388] ;  /* 0x0000e200ff047b82 */ /* 0x000e220000000a00 */
[-C--:B------:R-:W-:Y:S02]  /*0ab0*/  IADD3 R17, PT, PT, R10, R13.reuse, RZ ;  /* 0x0000000d0a117210 */ /* 0x080fe40007ffe0ff */
[----:B------:R-:W-:-:S05]  /*0ac0*/  IADD3 R15, PT, PT, R9, R13, RZ ;  /* 0x0000000d090f7210 */ /* 0x000fca0007ffe0ff */
[----:B------:R-:W1:Y:S01]  /*0ad0*/  LDC.64 R2, c[0x0][0x380] ;  /* 0x0000e000ff027b82 */ /* 0x000e620000000a00 */
[----:B0-----:R-:W-:-:S06]  /*0ae0*/  IMAD.WIDE.U32 R4, R17, 0x4, R4 ;  /* 0x0000000411047825 */ /* 0x001fcc00078e0004 */
[----:B------:R-:W2:Y:S01]  /*0af0*/  LDG.E R4, desc[UR6][R4.64] ;  /* 0x0000000604047981 */ /* 0x000ea2000c1e1900 */
[----:B-1----:R-:W-:-:S05]  /*0b00*/  IMAD.WIDE R2, R15, 0x4, R2 ;  /* 0x000000040f027825 */ /* 0x002fca00078e0202 */
[----:B------:R-:W2:Y:S01]  /*0b10*/  LDG.E R12, desc[UR6][R2.64] ;  /* 0x00000006020c7981 */ /* 0x000ea2000c1e1900 */
[----:B------:R-:W-:Y:S01]  /*0b20*/  ISETP.NE.AND P0, PT, R6, 0x1, PT ;  /* 0x000000010600780c */ /* 0x000fe20003f05270 */
[----:B--2---:R-:W-:-:S12]  /*0b30*/  FFMA R11, R12, R4, R11 ;  /* 0x000000040c0b7223 */ /* 0x004fd8000000000b */
[----:B------:R-:W-:Y:S05]  /*0b40*/  @!P0 BRA `(.L_x_102) ;  /* 0x0000000000308947 */ /* 0x000fea0003800000 */
[----:B------:R-:W0:Y:S01]  /*0b50*/  LDC.64 R4, c[0x0][0x388] ;  /* 0x0000e200ff047b82 */ /* 0x000e220000000a00 */
[----:B------:R-:W-:Y:S02]  /*0b60*/  IADD3 R10, P1, PT, R10, R13, RZ ;  /* 0x0000000d0a0a7210 */ /* 0x000fe40007f3e0ff */
[----:B------:R-:W-:Y:S02]  /*0b70*/  ISETP.NE.AND P0, PT, R6, 0x2, PT ;  /* 0x000000020600780c */ /* 0x000fe40003f05270 */
[----:B------:R-:W-:-:S11]  /*0b80*/  IADD3.X R12, PT, PT, RZ, RZ, RZ, P1, !PT ;  /* 0x000000ffff0c7210 */ /* 0x000fd60000ffe4ff */
[----:B------:R-:W2:Y:S01]  /*0b90*/  @P0 LDG.E R14, desc[UR6][R2.64+0x8] ;  /* 0x00000806020e0981 */ /* 0x000ea2000c1e1900 */
[----:B0-----:R-:W-:-:S04]  /*0ba0*/  LEA R4, P1, R10, R4, 0x2 ;  /* 0x000000040a047211 */ /* 0x001fc800078210ff */
[----:B------:R-:W-:Y:S02]  /*0bb0*/  LEA.HI.X R5, R10, R5, R12, 0x2, P1 ;  /* 0x000000050a057211 */ /* 0x000fe400008f140c */
[----:B------:R-:W3:Y:S04]  /*0bc0*/  LDG.E R10, desc[UR6][R2.64+0x4] ;  /* 0x00000406020a7981 */ /* 0x000ee8000c1e1900 */
[----:B------:R-:W3:Y:S04]  /*0bd0*/  LDG.E R12, desc[UR6][R4.64+0x4] ;  /* 0x00000406040c7981 */ /* 0x000ee8000c1e1900 */
[----:B------:R-:W2:Y:S01]  /*0be0*/  @P0 LDG.E R13, desc[UR6][R4.64+0x8] ;  /* 0x00000806040d0981 */ /* 0x000ea2000c1e1900 */
[----:B---3--:R-:W-:-:S04]  /*0bf0*/  FFMA R11, R10, R12, R11 ;  /* 0x0000000c0a0b7223 */ /* 0x008fc8000000000b */
[----:B--2---:R-:W-:-:S07]  /*0c00*/  @P0 FFMA R11, R14, R13, R11 ;  /* 0x0000000d0e0b0223 */ /* 0x004fce000000000b */
.L_x_102:
[----:B------:R-:W0:Y:S01]  /*0c10*/  LDC.64 R2, c[0x0][0x390] ;  /* 0x0000e400ff027b82 */ /* 0x000e220000000a00 */
[----:B------:R-:W1:Y:S01]  /*0c20*/  LDCU UR10, c[0x0][0x3a4] ;  /* 0x00007480ff0a77ac */ /* 0x000e620008000800 */
[----:B------:R-:W2:Y:S01]  /*0c30*/  LDCU.64 UR8, c[0x0][0x398] ;  /* 0x00007300ff0877ac */ /* 0x000ea20008000a00 */
[----:B-1----:R-:W-:-:S04]  /*0c40*/  IMAD R5, R7, UR10, R8 ;  /* 0x0000000a07057c24 */ /* 0x002fc8000f8e0208 */
[----:B0-----:R-:W-:-:S05]  /*0c50*/  IMAD.WIDE R2, R5, 0x4, R2 ;  /* 0x0000000405027825 */ /* 0x001fca00078e0202 */
[----:B------:R-:W2:Y:S01]  /*0c60*/  LDG.E R4, desc[UR6][R2.64] ;  /* 0x0000000602047981 */ /* 0x000ea2000c1e1900 */
[----:B------:R-:W-:-:S04]  /*0c70*/  IADD3 R8, PT, PT, R8, 0x1, RZ ;  /* 0x0000000108087810 */ /* 0x000fc80007ffe0ff */
[----:B------:R-:W-:Y:S01]  /*0c80*/  ISETP.NE.AND P0, PT, R8, UR10, PT ;  /* 0x0000000a08007c0c */ /* 0x000fe2000bf05270 */
[----:B--2---:R-:W-:-:S04]  /*0c90*/  FMUL R4, R4, UR9 ;  /* 0x0000000904047c20 */ /* 0x004fc80008400000 */
[----:B------:R-:W-:-:S05]  /*0ca0*/  FFMA R11, R11, UR8, R4 ;  /* 0x000000080b0b7c23 */ /* 0x000fca0008000004 */
[----:B------:R0:W-:Y:S03]  /*0cb0*/  STG.E desc[UR6][R2.64], R11 ;  /* 0x0000000b02007986 */ /* 0x0001e6000c101906 */
[----:B------:R-:W-:Y:S05]  /*0cc0*/  @P0 BRA `(.L_x_105) ;  /* 0xfffffff400300947 */ /* 0x000fea000383ffff */
[----:B------:R-:W-:-:S04]  /*0cd0*/  IADD3 R7, PT, PT, R7, 0x1, RZ ;  /* 0x0000000107077810 */ /* 0x000fc80007ffe0ff */
[----:B------:R-:W-:-:S13]  /*0ce0*/  ISETP.GE.AND P0, PT, R7, R0, PT ;  /* 0x000000000700720c */ /* 0x000fda0003f06270 */
[----:B------:R-:W-:Y:S05]  /*0cf0*/  @!P0 BRA `(.L_x_106) ;  /* 0xfffffff400188947 */ /* 0x000fea000383ffff */
[----:B------:R-:W-:Y:S05]  /*0d00*/  EXIT ;  /* 0x000000000000794d */ /* 0x000fea0003800000 */
.L_x_99:
[----:B------:R-:W0:Y:S01]  /*0d10*/  LDCU UR4, c[0x0][0x398] ;  /* 0x00007300ff0477ac */ /* 0x000e220008000800 */
[C---:B------:R-:W-:Y:S02]  /*0d20*/  LOP3.LUT R20, R5.reuse, 0xf, RZ, 0xc0, !PT ;  /* 0x0000000f05147812 */ /* 0x040fe400078ec0ff */
[C---:B------:R-:W-:Y:S01]  /*0d30*/  LOP3.LUT R22, R5.reuse, 0x7, RZ, 0xc0, !PT ;  /* 0x0000000705167812 */ /* 0x040fe200078ec0ff */
[----:B------:R-:W1:Y:S01]  /*0d40*/  LDCU UR5, c[0x0][0x39c] ;  /* 0x00007380ff0577ac */ /* 0x000e620008000800 */
[----:B------:R-:W-:Y:S02]  /*0d50*/  IADD3 R2, PT, PT, R20, -0x1, RZ ;  /* 0xffffffff14027810 */ /* 0x000fe40007ffe0ff */
[----:B------:R-:W-:Y:S02]  /*0d60*/  IADD3 R3, PT, PT, R22, -0x1, RZ ;  /* 0xffffffff16037810 */ /* 0x000fe40007ffe0ff */
[----:B------:R-:W-:Y:S02]  /*0d70*/  LOP3.LUT R4, R5, 0x7ffffff0, RZ, 0xc0, !PT ;  /* 0x7ffffff005047812 */ /* 0x000fe400078ec0ff */
[----:B------:R-:W-:-:S02]  /*0d80*/  ISETP.GE.U32.AND P0, PT, R2, 0x7, PT ;  /* 0x000000070200780c */ /* 0x000fc40003f06070 */
[----:B------:R-:W-:Y:S02]  /*0d90*/  ISETP.GE.U32.AND P1, PT, R3, 0x3, PT ;  /* 0x000000030300780c */ /* 0x000fe40003f26070 */
[----:B------:R-:W-:Y:S01]  /*0da0*/  LOP3.LUT R5, R5, 0x3, RZ, 0xc0, !PT ;  /* 0x0000000305057812 */ /* 0x000fe200078ec0ff */
[----:B0-----:R-:W-:-:S10]  /*0db0*/  FMUL R6, RZ, UR4 ;  /* 0x00000004ff067c20 */ /* 0x001fd40008400000 */
.L_x_112:
[----:B0-----:R-:W0:Y:S01]  /*0dc0*/  LDC R8, c[0x0][0x3a4] ;  /* 0x0000e900ff087b82 */ /* 0x001e220000000800 */
[----:B----4-:R-:W-:Y:S01]  /*0dd0*/  MOV R9, R7 ;  /* 0x0000000700097202 */ /* 0x010fe20000000f00 */
[----:B------:R-:W-:Y:S01]  /*0de0*/  HFMA2 R10, -RZ, RZ, 0, 0 ;  /* 0x00000000ff0a7431 */ /* 0x000fe200000001ff */
[----:B------:R-:W-:-:S04]  /*0df0*/  IADD3 R7, PT, PT, R7, 0x1, RZ ;  /* 0x0000000107077810 */ /* 0x000fc80007ffe0ff */
[----:B------:R-:W-:Y:S02]  /*0e00*/  ISETP.GE.AND P2, PT, R7, R0, PT ;  /* 0x000000000700720c */ /* 0x000fe40003f46270 */
[----:B0-----:R-:W-:-:S13]  /*0e10*/  ISETP.GE.U32.AND P3, PT, R8, 0x10, PT ;  /* 0x000000100800780c */ /* 0x001fda0003f66070 */
[----:B--23--:R-:W-:Y:S05]  /*0e20*/  @!P3 BRA `(.L_x_107) ;  /* 0x0000000000e0b947 */ /* 0x00cfea0003800000 */
[----:B------:R-:W-:-:S07]  /*0e30*/  MOV R11, RZ ;  /* 0x000000ff000b7202 */ /* 0x000fce0000000f00 */
.L_x_108:
[----:B---3--:R-:W0:Y:S01]  /*0e40*/  LDC.64 R2, c[0x0][0x390] ;  /* 0x0000e400ff027b82 */ /* 0x008e220000000a00 */
[----:B------:R-:W-:-:S04]  /*0e50*/  IMAD R13, R9, R8, R11 ;  /* 0x00000008090d7224 */ /* 0x000fc800078e020b */
[----:B0-----:R-:W-:-:S05]  /*0e60*/  IMAD.WIDE R2, R13, 0x4, R2 ;  /* 0x000000040d027825 */ /* 0x001fca00078e0202 */
[----:B------:R-:W1:Y:S04]  /*0e70*/  LDG.E R10, desc[UR6][R2.64] ;  /* 0x00000006020a7981 */ /* 0x000e68000c1e1900 */
        /* <DEDUP_REMOVED lines=13> */
[----:B-1----:R-:W-:-:S03]  /*0f50*/  FFMA R24, R10, UR5, R6 ;  /* 0x000000050a187c23 */ /* 0x002fc60008000006 */
[----:B------:R-:W5:Y:S01]  /*0f60*/  LDG.E R10, desc[UR6][R2.64+0x30] ;  /* 0x00003006020a7981 */ /* 0x000f62000c1e1900 */
[----:B--2---:R-:W-:-:S03]  /*0f70*/  FFMA R26, R12, UR5, R6 ;  /* 0x000000050c1a7c23 */ /* 0x004fc60008000006 */
[----:B------:R-:W2:Y:S01]  /*0f80*/  LDG.E R12, desc[UR6][R2.64+0x3c] ;  /* 0x00003c06020c7981 */ /* 0x000ea2000c1e1900 */
[--C-:B---3--:R-:W-:Y:S01]  /*0f90*/  FFMA R15, R15, UR5, R6.reuse ;  /* 0x000000050f0f7c23 */ /* 0x108fe20008000006 */
[----:B------:R-:W-:Y:S02]  /*0fa0*/  IADD3 R11, PT, PT, R11, 0x10, RZ ;  /* 0x000000100b0b7810 */ /* 0x000fe40007ffe0ff */
[----:B------:R-:W-:Y:S01]  /*0fb0*/  STG.E desc[UR6][R2.64], R24 ;  /* 0x0000001802007986 */ /* 0x000fe2000c101906 */
[--C-:B----4-:R-:W-:Y:S01]  /*0fc0*/  FFMA R17, R17, UR5, R6.reuse ;  /* 0x0000000511117c23 */ /* 0x110fe20008000006 */
[--C-:B-----5:R-:W-:Y:S01]  /*0fd0*/  FFMA R13, R13, UR5, R6.reuse ;  /* 0x000000050d0d7c23 */ /* 0x120fe20008000006 */
[--C-:B------:R-:W-:Y:S01]  /*0fe0*/  FFMA R19, R19, UR5, R6.reuse ;  /* 0x0000000513137c23 */ /* 0x100fe20008000006 */
[----:B------:R-:W-:Y:S01]  /*0ff0*/  STG.E desc[UR6][R2.64+0x8], R15 ;  /* 0x0000080f02007986 */ /* 0x000fe2000c101906 */
[----:B------:R-:W-:-:S03]  /*1000*/  FFMA R21, R21, UR5, R6 ;  /* 0x0000000515157c23 */ /* 0x000fc60008000006 */
[----:B------:R-:W-:Y:S01]  /*1010*/  STG.E desc[UR6][R2.64+0xc], R17 ;  /* 0x00000c1102007986 */ /* 0x000fe2000c101906 */
[----:B------:R-:W-:-:S03]  /*1020*/  FFMA R23, R23, UR5, R6 ;  /* 0x0000000517177c23 */ /* 0x000fc60008000006 */
[----:B------:R0:W-:Y:S01]  /*1030*/  STG.E desc[UR6][R2.64+0x10], R13 ;  /* 0x0000100d02007986 */ /* 0x0001e2000c101906 */
[----:B------:R-:W-:-:S03]  /*1040*/  FFMA R29, R29, UR5, R6 ;  /* 0x000000051d1d7c23 */ /* 0x000fc60008000006 */
[----:B------:R1:W-:Y:S01]  /*1050*/  STG.E desc[UR6][R2.64+0x14], R19 ;  /* 0x0000141302007986 */ /* 0x0003e2000c101906 */
[----:B------:R-:W-:-:S03]  /*1060*/  FFMA R27, R27, UR5, R6 ;  /* 0x000000051b1b7c23 */ /* 0x000fc60008000006 */
[----:B------:R3:W-:Y:S01]  /*1070*/  STG.E desc[UR6][R2.64+0x4], R26 ;  /* 0x0000041a02007986 */ /* 0x0007e2000c101906 */
[--C-:B------:R-:W-:Y:S01]  /*1080*/  FFMA R25, R25, UR5, R6.reuse ;  /* 0x0000000519197c23 */ /* 0x100fe20008000006 */
[--C-:B0-----:R-:W-:Y:S01]  /*1090*/  FFMA R13, R18, UR5, R6.reuse ;  /* 0x00000005120d7c23 */ /* 0x101fe20008000006 */
[--C-:B------:R-:W-:Y:S01]  /*10a0*/  FFMA R17, R16, UR5, R6.reuse ;  /* 0x0000000510117c23 */ /* 0x100fe20008000006 */
[--C-:B-1----:R-:W-:Y:S01]  /*10b0*/  FFMA R19, R14, UR5, R6.reuse ;  /* 0x000000050e137c23 */ /* 0x102fe20008000006 */
[----:B------:R3:W-:Y:S04]  /*10c0*/  STG.E desc[UR6][R2.64+0x18], R21 ;  /* 0x0000181502007986 */ /* 0x0007e8000c101906 */
[----:B------:R3:W-:Y:S04]  /*10d0*/  STG.E desc[UR6][R2.64+0x1c], R23 ;  /* 0x00001c1702007986 */ /* 0x0007e8000c101906 */
[----:B------:R3:W-:Y:S04]  /*10e0*/  STG.E desc[UR6][R2.64+0x20], R29 ;  /* 0x0000201d02007986 */ /* 0x0007e8000c101906 */
[----:B------:R3:W-:Y:S04]  /*10f0*/  STG.E desc[UR6][R2.64+0x24], R27 ;  /* 0x0000241b02007986 */ /* 0x0007e8000c101906 */
[----:B------:R3:W-:Y:S04]  /*1100*/  STG.E desc[UR6][R2.64+0x28], R25 ;  /* 0x0000281902007986 */ /* 0x0007e8000c101906 */
[----:B------:R3:W-:Y:S04]  /*1110*/  STG.E desc[UR6][R2.64+0x2c], R13 ;  /* 0x00002c0d02007986 */ /* 0x0007e8000c101906 */
[----:B------:R3:W-:Y:S04]  /*1120*/  STG.E desc[UR6][R2.64+0x34], R17 ;  /* 0x0000341102007986 */ /* 0x0007e8000c101906 */
[----:B------:R3:W-:Y:S01]  /*1130*/  STG.E desc[UR6][R2.64+0x38], R19 ;  /* 0x0000381302007986 */ /* 0x0007e2000c101906 */
[----:B------:R-:W-:Y:S01]  /*1140*/  ISETP.NE.AND P3, PT, R11, R4, PT ;  /* 0x000000040b00720c */ /* 0x000fe20003f65270 */
[--C-:B------:R-:W-:Y:S01]  /*1150*/  FFMA R15, R10, UR5, R6.reuse ;  /* 0x000000050a0f7c23 */ /* 0x100fe20008000006 */
[----:B--2---:R-:W-:-:S04]  /*1160*/  FFMA R12, R12, UR5, R6 ;  /* 0x000000050c0c7c23 */ /* 0x004fc80008000006 */
[----:B------:R3:W-:Y:S04]  /*1170*/  STG.E desc[UR6][R2.64+0x30], R15 ;  /* 0x0000300f02007986 */ /* 0x0007e8000c101906 */
[----:B------:R3:W-:Y:S03]  /*1180*/  STG.E desc[UR6][R2.64+0x3c], R12 ;  /* 0x00003c0c02007986 */ /* 0x0007e6000c101906 */
[----:B------:R-:W-:Y:S05]  /*1190*/  @P3 BRA `(.L_x_108) ;  /* 0xfffffffc00283947 */ /* 0x000fea000383ffff */
[----:B------:R-:W-:-:S07]  /*11a0*/  MOV R10, R4 ;  /* 0x00000004000a7202 */ /* 0x000fce0000000f00 */
.L_x_107:
[----:B------:R-:W-:-:S13]  /*11b0*/  ISETP.NE.AND P3, PT, R20, RZ, PT ;  /* 0x000000ff1400720c */ /* 0x000fda0003f65270 */
[----:B------:R-:W-:Y:S05]  /*11c0*/  @!P3 BRA `(.L_x_109) ;  /* 0x000000040014b947 */ /* 0x000fea0003800000 */
[----:B------:R-:W-:Y:S01]  /*11d0*/  ISETP.NE.AND P3, PT, R22, RZ, PT ;  /* 0x000000ff1600720c */ /* 0x000fe20003f65270 */
[----:B------:R-:W-:-:S12]  /*11e0*/  @!P0 BRA `(.L_x_110) ;  /* 0x0000000000748947 */ /* 0x000fd80003800000 */
[----:B---3--:R-:W0:Y:S01]  /*11f0*/  LDC.64 R2, c[0x0][0x390] ;  /* 0x0000e400ff027b82 */ /* 0x008e220000000a00 */
[----:B------:R-:W-:Y:S01]  /*1200*/  IMAD R11, R9, R8, R10 ;  /* 0x00000008090b7224 */ /* 0x000fe200078e020a */
[----:B------:R-:W2:Y:S03]  /*1210*/  LDCU UR4, c[0x0][0x39c] ;  /* 0x00007380ff0477ac */ /* 0x000ea60008000800 */
        /* <DEDUP_REMOVED lines=9> */
[----:B------:R-:W-:Y:S01]  /*12b0*/  IADD3 R10, PT, PT, R10, 0x8, RZ ;  /* 0x000000080a0a7810 */ /* 0x000fe20007ffe0ff */
[--C-:B--2---:R-:W-:Y:S01]  /*12c0*/  FFMA R11, R11, UR4, R6.reuse ;  /* 0x000000040b0b7c23 */ /* 0x104fe20008000006 */
[----:B---3--:R-:W-:-:S04]  /*12d0*/  FFMA R13, R13, UR4, R6 ;  /* 0x000000040d0d7c23 */ /* 0x008fc80008000006 */
[----:B------:R0:W-:Y:S01]  /*12e0*/  STG.E desc[UR6][R2.64], R11 ;  /* 0x0000000b02007986 */ /* 0x0001e2000c101906 */
[----:B----4-:R-:W-:-:S03]  /*12f0*/  FFMA R15, R15, UR4, R6 ;  /* 0x000000040f0f7c23 */ /* 0x010fc60008000006 */
[----:B------:R0:W-:Y:S01]  /*1300*/  STG.E desc[UR6][R2.64+0x4], R13 ;  /* 0x0000040d02007986 */ /* 0x0001e2000c101906 */
[----:B-----5:R-:W-:-:S03]  /*1310*/  FFMA R17, R17, UR4, R6 ;  /* 0x0000000411117c23 */ /* 0x020fc60008000006 */
[----:B------:R0:W-:Y:S01]  /*1320*/  STG.E desc[UR6][R2.64+0x8], R15 ;  /* 0x0000080f02007986 */ /* 0x0001e2000c101906 */
[----:B------:R-:W-:-:S03]  /*1330*/  FFMA R19, R19, UR4, R6 ;  /* 0x0000000413137c23 */ /* 0x000fc60008000006 */
[----:B------:R0:W-:Y:S01]  /*1340*/  STG.E desc[UR6][R2.64+0xc], R17 ;  /* 0x00000c1102007986 */ /* 0x0001e2000c101906 */
[----:B------:R-:W-:-:S03]  /*1350*/  FFMA R21, R21, UR4, R6 ;  /* 0x0000000415157c23 */ /* 0x000fc60008000006 */
[----:B------:R0:W-:Y:S01]  /*1360*/  STG.E desc[UR6][R2.64+0x10], R19 ;  /* 0x0000101302007986 */ /* 0x0001e2000c101906 */
[----:B------:R-:W-:-:S03]  /*1370*/  FFMA R23, R23, UR4, R6 ;  /* 0x0000000417177c23 */ /* 0x000fc60008000006 */
[----:B------:R0:W-:Y:S01]  /*1380*/  STG.E desc[UR6][R2.64+0x14], R21 ;  /* 0x0000141502007986 */ /* 0x0001e2000c101906 */
[----:B------:R-:W-:-:S03]  /*1390*/  FFMA R25, R25, UR4, R6 ;  /* 0x0000000419197c23 */ /* 0x000fc60008000006 */
[----:B------:R0:W-:Y:S04]  /*13a0*/  STG.E desc[UR6][R2.64+0x18], R23 ;  /* 0x0000181702007986 */ /* 0x0001e8000c101906 */
[----:B------:R0:W-:Y:S02]  /*13b0*/  STG.E desc[UR6][R2.64+0x1c], R25 ;  /* 0x00001c1902007986 */ /* 0x0001e4000c101906 */
.L_x_110:
[----:B------:R-:W-:Y:S05]  /*13c0*/  @!P3 BRA `(.L_x_109) ;  /* 0x000000000094b947 */ /* 0x000fea0003800000 */
[----:B------:R-:W-:Y:S01]  /*13d0*/  ISETP.NE.AND P3, PT, R5, RZ, PT ;  /* 0x000000ff0500720c */ /* 0x000fe20003f65270 */
[----:B------:R-:W-:-:S12]  /*13e0*/  @!P1 BRA `(.L_x_111) ;  /* 0x0000000000449947 */ /* 0x000fd80003800000 */
[----:B0--3--:R-:W0:Y:S01]  /*13f0*/  LDC.64 R2, c[0x0][0x390] ;  /* 0x0000e400ff027b82 */ /* 0x009e220000000a00 */
[----:B------:R-:W-:Y:S01]  /*1400*/  IMAD R11, R9, R8, R10 ;  /* 0x00000008090b7224 */ /* 0x000fe200078e020a */
[----:B------:R-:W2:Y:S03]  /*1410*/  LDCU UR4, c[0x0][0x39c] ;  /* 0x00007380ff0477ac */ /* 0x000ea60008000800 */
[----:B0-----:R-:W-:-:S05]  /*1420*/  IMAD.WIDE R2, R11, 0x4, R2 ;  /* 0x000000040b027825 */ /* 0x001fca00078e0202 */
[----:B------:R-:W2:Y:S04]  /*1430*/  LDG.E R11, desc[UR6][R2.64] ;  /* 0x00000006020b7981 */ /* 0x000ea8000c1e1900 */
[----:B------:R-:W3:Y:S04]  /*1440*/  LDG.E R13, desc[UR6][R2.64+0x4] ;  /* 0x00000406020d7981 */ /* 0x000ee8000c1e1900 */
[----:B------:R-:W4:Y:S04]  /*1450*/  LDG.E R15, desc[UR6][R2.64+0x8] ;  /* 0x00000806020f7981 */ /* 0x000f28000c1e1900 */
        /* <DEDUP_REMOVED lines=8> */
[----:B------:R2:W-:Y:S04]  /*14e0*/  STG.E desc[UR6][R2.64+0x8], R15 ;  /* 0x0000080f02007986 */ /* 0x0005e8000c101906 */
[----:B------:R2:W-:Y:S02]  /*14f0*/  STG.E desc[UR6][R2.64+0xc], R17 ;  /* 0x00000c1102007986 */ /* 0x0005e4000c101906 */
.L_x_111:
[----:B------:R-:W-:Y:S05]  /*1500*/  @!P3 BRA `(.L_x_109) ;  /* 0x000000000044b947 */ /* 0x000fea0003800000 */
[----:B0-23--:R-:W0:Y:S01]  /*1510*/  LDC.64 R2, c[0x0][0x390] ;  /* 0x0000e400ff027b82 */ /* 0x00de220000000a00 */
[----:B------:R-:W-:Y:S01]  /*1520*/  IMAD R9, R9, R8, R10 ;  /* 0x0000000809097224 */ /* 0x000fe200078e020a */
[----:B------:R-:W2:Y:S03]  /*1530*/  LDCU UR4, c[0x0][0x39c] ;  /* 0x00007380ff0477ac */ /* 0x000ea60008000800 */
[----:B0-----:R-:W-:-:S05]  /*1540*/  IMAD.WIDE R2, R9, 0x4, R2 ;  /* 0x0000000409027825 */ /* 0x001fca00078e0202 */
[----:B------:R-:W2:Y:S01]  /*1550*/  LDG.E R9, desc[UR6][R2.64] ;  /* 0x0000000602097981 */ /* 0x000ea2000c1e1900 */
[----:B------:R-:W-:Y:S01]  /*1560*/  ISETP.NE.AND P3, PT, R5, 0x1, PT ;  /* 0x000000010500780c */ /* 0x000fe20003f65270 */
[----:B--2---:R-:W-:-:S05]  /*1570*/  FFMA R9, R9, UR4, R6 ;  /* 0x0000000409097c23 */ /* 0x004fca0008000006 */
[----:B------:R4:W-:Y:S07]  /*1580*/  STG.E desc[UR6][R2.64], R9 ;  /* 0x0000000902007986 */ /* 0x0009ee000c101906 */
[----:B------:R-:W-:Y:S05]  /*1590*/  @!P3 BRA `(.L_x_109) ;  /* 0x000000000020b947 */ /* 0x000fea0003800000 */
[----:B----4-:R-:W2:Y:S01]  /*15a0*/  LDG.E R9, desc[UR6][R2.64+0x4] ;  /* 0x0000040602097981 */ /* 0x010ea2000c1e1900 */
[----:B------:R-:W-:Y:S01]  /*15b0*/  ISETP.NE.AND P3, PT, R5, 0x2, PT ;  /* 0x000000020500780c */ /* 0x000fe20003f65270 */
[----:B--2---:R-:W-:-:S05]  /*15c0*/  FFMA R9, R9, UR4, R6 ;  /* 0x0000000409097c23 */ /* 0x004fca0008000006 */
[----:B------:R0:W-:Y:S07]  /*15d0*/  STG.E desc[UR6][R2.64+0x4], R9 ;  /* 0x0000040902007986 */ /* 0x0001ee000c101906 */
[----:B------:R-:W-:Y:S05]  /*15e0*/  @!P3 BRA `(.L_x_109) ;  /* 0x00000000000cb947 */ /* 0x000fea0003800000 */
[----:B0-----:R-:W2:Y:S02]  /*15f0*/  LDG.E R9, desc[UR6][R2.64+0x8] ;  /* 0x0000080602097981 */ /* 0x001ea4000c1e1900 */
[----:B--2---:R-:W-:-:S05]  /*1600*/  FFMA R9, R9, UR4, R6 ;  /* 0x0000000409097c23 */ /* 0x004fca0008000006 */
[----:B------:R0:W-:Y:S02]  /*1610*/  STG.E desc[UR6][R2.64+0x8], R9 ;  /* 0x0000080902007986 */ /* 0x0001e4000c101906 */
.L_x_109:
[----:B------:R-:W-:Y:S05]  /*1620*/  @!P2 BRA `(.L_x_112) ;  /* 0xfffffff400e4a947 */ /* 0x000fea000383ffff */
[----:B-1----:R-:W-:Y:S05]  /*1630*/  EXIT ;  /* 0x000000000000794d */ /* 0x002fea0003800000 */
.L_x_113:
        /* <DEDUP_REMOVED lines=12> */
.L_x_135:


//--------------------- .text._Z25flash_attention_v1_kernelPfS_S_S_S_S_if --------------------------
	.section	.text._Z25flash_attention_v1_kernelPfS_S_S_S_S_if,"ax",@progbits
	.align	128
        .global         _Z25flash_attention_v1_kernelPfS_S_S_S_S_if
        .type           _Z25flash_attention_v1_kernelPfS_S_S_S_S_if,@function
        .size           _Z25flash_attention_v1_kernelPfS_S_S_S_S_if,(.L_x_132 - _Z25flash_attention_v1_kernelPfS_S_S_S_S_if)
        .other          _Z25flash_attention_v1_kernelPfS_S_S_S_S_if,@"STO_CUDA_ENTRY STV_DEFAULT"
_Z25flash_attention_v1_kernelPfS_S_S_S_S_if:
.text._Z25flash_attention_v1_kernelPfS_S_S_S_S_if:
[----:B------:R-:W-:Y:S08]  /*0000*/  LDC R1, c[0x0][0x37c] ;  /* 0x0000df00ff017b82 */ /* 0x000ff00000000800 */
[----:B------:R-:W0:Y:S01]  /*0010*/  LDC R4, c[0x0][0x3b0] ;  /* 0x0000ec00ff047b82 */ /* 0x000e220000000800 */
[----:B------:R-:W1:Y:S07]  /*0020*/  S2R R7, SR_TID.Y ;  /* 0x0000000000077919 */ /* 0x000e6e0000002200 */
[----:B------:R-:W2:Y:S01]  /*0030*/  S2UR UR9, SR_CTAID.Y ;  /* 0x00000000000979c3 */ /* 0x000ea20000002600 */
[----:B0-----:R-:W-:-:S13]  /*0040*/  ISETP.GE.AND P0, PT, R4, 0x1, PT ;  /* 0x000000010400780c */ /* 0x001fda0003f06270 */
[----:B-12---:R-:W-:Y:S05]  /*0050*/  @!P0 EXIT ;  /* 0x000000000000894d */ /* 0x006fea0003800000 */
[----:B------:R-:W0:Y:S01]  /*0060*/  S2R R0, SR_TID.X ;  /* 0x0000000000007919 */ /* 0x000e220000002100 */
[----:B------:R-:W1:Y:S01]  /*0070*/  LDC R2, c[0x0][0x364] ;  /* 0x0000d900ff027b82 */ /* 0x000e620000000800 */
[----:B------:R-:W-:Y:S01]  /*0080*/  UMOV UR4, 0x400 ;  /* 0x0000040000047882 */ /* 0x000fe20000000000 */
[----:B------:R-:W2:Y:S01]  /*0090*/  LDCU.64 UR14, c[0x0][0x358] ;  /* 0x00006b00ff0e77ac */ /* 0x000ea20008000a00 */
[----:B------:R-:W-:-:S05]  /*00a0*/  UIADD3 UR5, UPT, UPT, UR4, 0x20, URZ ;  /* 0x0000002004057890 */ /* 0x000fca000fffe0ff */
[----:B------:R-:W3:Y:S01]  /*00b0*/  S2UR UR12, SR_CgaCtaId ;  /* 0x00000000000c79c3 */ /* 0x000ee20000008800 */
[----:B------:R-:W-:Y:S02]  /*00c0*/  UIADD3 UR6, UPT, UPT, UR4, 0x40, URZ ;  /* 0x0000004004067890 */ /* 0x000fe4000fffe0ff */
[----:B------:R-:W-:Y:S02]  /*00d0*/  UIADD3 UR7, UPT, UPT, UR4, 0x60, URZ ;  /* 0x0000006004077890 */ /* 0x000fe4000fffe0ff */
[----:B------:R-:W-:Y:S02]  /*00e0*/  UIADD3 UR8, UPT, UPT, UR4, 0xc8, URZ ;  /* 0x000000c804087890 */ /* 0x000fe4000fffe0ff */
[----:B------:R-:W-:Y:S01]  /*00f0*/  UIADD3 UR10, UPT, UPT, UR4, 0x80, URZ ;  /* 0x00000080040a7890 */ /* 0x000fe2000fffe0ff */
[----:B------:R-:W4:Y:S01]  /*0100*/  LDC.64 R30, c[0x0][0x380] ;  /* 0x0000e000ff1e7b82 */ /* 0x000f220000000a00 */
[----:B------:R-:W-:Y:S01]  /*0110*/  UIADD3 UR11, UPT, UPT, UR4, 0xb0, URZ ;  /* 0x000000b0040b7890 */ /* 0x000fe2000fffe0ff */
[----:B------:R-:W0:Y:S01]  /*0120*/  LDCU UR17, c[0x0][0x3b0] ;  /* 0x00007600ff1177ac */ /* 0x000e220008000800 */
[----:B------:R-:W0:Y:S05]  /*0130*/  LDCU UR16, c[0x0][0x3b4] ;  /* 0x00007680ff1077ac */ /* 0x000e2a0008000800 */
[----:B------:R-:W5:Y:S01]  /*0140*/  LDC.64 R28, c[0x0][0x398] ;  /* 0x0000e600ff1c7b82 */ /* 0x000f620000000a00 */
[----:B-1----:R-:W-:Y:S01]  /*0150*/  IMAD R3, R2, UR9, R7 ;  /* 0x0000000902037c24 */ /* 0x002fe2000f8e0207 */
[----:B------:R-:W-:Y:S01]  /*0160*/  UIADD3 UR9, UPT, UPT, UR4, 0xc0, URZ ;  /* 0x000000c004097890 */ /* 0x000fe2000fffe0ff */
[----:B------:R-:W-:-:S03]  /*0170*/  VIADD R2, R4, 0x1 ;  /* 0x0000000104027836 */ /* 0x000fc60000000000 */
[----:B0-----:R-:W-:Y:S02]  /*0180*/  LEA R5, R3, R0, 0x2 ;  /* 0x0000000003057211 */ /* 0x001fe400078e10ff */
[----:B------:R-:W0:Y:S01]  /*0190*/  LDC.64 R26, c[0x0][0x3a0] ;  /* 0x0000e800ff1a7b82 */ /* 0x000e220000000a00 */
[----:B---3--:R-:W-:Y:S01]  /*01a0*/  ULEA UR13, UR12, UR4, 0x18 ;  /* 0x000000040c0d7291 */ /* 0x008fe2000f8ec0ff */
[----:B------:R-:W-:Y:S01]  /*01b0*/  SHF.R.U32.HI R8, RZ, 0x1, R2 ;  /* 0x00000001ff087819 */ /* 0x000fe20000011602 */
[----:B------:R-:W-:Y:S01]  /*01c0*/  UIADD3 UR4, UPT, UPT, UR4, 0x90, URZ ;  /* 0x0000009004047890 */ /* 0x000fe2000fffe0ff */
[C---:B------:R-:W-:Y:S01]  /*01d0*/  LEA R2, R0.reuse, R7, 0x2 ;  /* 0x0000000700027211 */ /* 0x040fe200078e10ff */
[----:B------:R-:W-:Y:S02]  /*01e0*/  ULEA UR6, UR12, UR6, 0x18 ;  /* 0x000000060c067291 */ /* 0x000fe4000f8ec0ff */
[----:B------:R-:W-:Y:S01]  /*01f0*/  ULEA UR10, UR12, UR10, 0x18 ;  /* 0x0000000a0c0a7291 */ /* 0x000fe2000f8ec0ff */
[----:B------:R-:W1:Y:S01]  /*0200*/  LDC.64 R24, c[0x0][0x3a8] ;  /* 0x0000ea00ff187b82 */ /* 0x000e620000000a00 */
[----:B------:R-:W-:Y:S01]  /*0210*/  ULEA UR4, UR12, UR4, 0x18 ;  /* 0x000000040c047291 */ /* 0x000fe2000f8ec0ff */
[----:B----4-:R-:W-:Y:S01]  /*0220*/  IMAD.WIDE.U32 R30, R5, 0x4, R30 ;  /* 0x00000004051e7825 */ /* 0x010fe200078e001e */
[----:B------:R-:W-:Y:S01]  /*0230*/  ULEA UR5, UR12, UR5, 0x18 ;  /* 0x000000050c057291 */ /* 0x000fe2000f8ec0ff */
[C---:B------:R-:W-:Y:S01]  /*0240*/  LEA R21, R0.reuse, UR6, 0x4 ;  /* 0x0000000600157c11 */ /* 0x040fe2000f8e20ff */
[----:B------:R-:W-:Y:S01]  /*0250*/  ULEA UR7, UR12, UR7, 0x18 ;  /* 0x000000070c077291 */ /* 0x000fe2000f8ec0ff */
[----:B------:R-:W-:Y:S01]  /*0260*/  LEA R13, R7, UR10, 0x3 ;  /* 0x0000000a070d7c11 */ /* 0x000fe2000f8e18ff */
[----:B------:R-:W-:Y:S01]  /*0270*/  ULEA UR11, UR12, UR11, 0x18 ;  /* 0x0000000b0c0b7291 */ /* 0x000fe2000f8ec0ff */
[----:B-----5:R-:W-:Y:S01]  /*0280*/  IMAD.WIDE.U32 R28, R5, 0x4, R28 ;  /* 0x00000004051c7825 */ /* 0x020fe200078e001c */
[----:B------:R-:W-:Y:S01]  /*0290*/  ULEA UR8, UR12, UR8, 0x18 ;  /* 0x000000080c087291 */ /* 0x000fe2000f8ec0ff */
[C---:B------:R-:W-:Y:S01]  /*02a0*/  LEA R23, R7.reuse, UR4, 0x4 ;  /* 0x0000000407177c11 */ /* 0x040fe2000f8e20ff */
[----:B------:R-:W-:Y:S01]  /*02b0*/  ULEA UR9, UR12, UR9, 0x18 ;  /* 0x000000090c097291 */ /* 0x000fe2000f8ec0ff */
[C---:B------:R-:W-:Y:S01]  /*02c0*/  LEA R9, R7.reuse, UR13, 0x4 ;  /* 0x0000000d07097c11 */ /* 0x040fe2000f8e20ff */
[C---:B------:R-:W-:Y:S01]  /*02d0*/  IMAD R20, R7.reuse, 0x4, R21 ;  /* 0x0000000407147824 */ /* 0x040fe200078e0215 */
[----:B------:R-:W-:Y:S01]  /*02e0*/  LEA R5, R7, UR7, 0x4 ;  /* 0x0000000707057c11 */ /* 0x000fe2000f8e20ff */
[----:B------:R-:W-:Y:S01]  /*02f0*/  IMAD.MOV R8, RZ, RZ, -R8 ;  /* 0x000000ffff087224 */ /* 0x000fe200078e0a08 */
[----:B------:R-:W-:Y:S01]  /*0300*/  LEA R10, R0, UR5, 0x4 ;  /* 0x00000005000a7c11 */ /* 0x000fe2000f8e20ff */
[----:B0-----:R-:W-:Y:S01]  /*0310*/  IMAD.WIDE.U32 R26, R3, 0x4, R26 ;  /* 0x00000004031a7825 */ /* 0x001fe200078e001a */
[----:B------:R-:W-:-:S02]  /*0320*/  LEA R15, R7, UR11, 0x3 ;  /* 0x0000000b070f7c11 */ /* 0x000fc4000f8e18ff */
[C---:B------:R-:W-:Y:S01]  /*0330*/  LEA R11, R7.reuse, UR8, 0x2 ;  /* 0x00000008070b7c11 */ /* 0x040fe2000f8e10ff */
[C---:B------:R-:W-:Y:S01]  /*0340*/  IMAD R21, R0.reuse, -0xc, R21 ;  /* 0xfffffff400157824 */ /* 0x040fe200078e0215 */
[----:B------:R-:W-:Y:S01]  /*0350*/  LEA R12, R7, UR9, 0x2 ;  /* 0x00000009070c7c11 */ /* 0x000fe2000f8e10ff */
[C---:B------:R-:W-:Y:S01]  /*0360*/  IMAD R23, R0.reuse, 0x4, R23 ;  /* 0x0000000400177824 */ /* 0x040fe200078e0217 */
[C---:B------:R-:W-:Y:S01]  /*0370*/  LEA R14, R0.reuse, R9, 0x2 ;  /* 0x00000009000e7211 */ /* 0x040fe200078e10ff */
[----:B-1----:R-:W-:Y:S01]  /*0380*/  IMAD.WIDE.U32 R24, R3, 0x4, R24 ;  /* 0x0000000403187825 */ /* 0x002fe200078e0018 */
[C---:B------:R-:W-:Y:S02]  /*0390*/  LEA R22, R0.reuse, R5, 0x2 ;  /* 0x0000000500167211 */ /* 0x040fe400078e10ff */
[----:B------:R-:W-:Y:S01]  /*03a0*/  LEA R32, R7, R10, 0x2 ;  /* 0x0000000a07207211 */ /* 0x000fe200078e10ff */
[C---:B------:R-:W-:Y:S01]  /*03b0*/  IMAD R33, R0.reuse, 0x4, R13 ;  /* 0x0000000400217824 */ /* 0x040fe200078e020d */
[----:B--2---:R-:W-:-:S07]  /*03c0*/  LEA R34, R0, R15, 0x2 ;  /* 0x0000000f00227211 */ /* 0x004fce00078e10ff */
.L_x_118:
[----:B------:R-:W-:Y:S02]  /*03d0*/  ISETP.GE.AND P0, PT, R0, UR17, PT ;  /* 0x0000001100007c0c */ /* 0x000fe4000bf06270 */
[----:B------:R-:W-:-:S11]  /*03e0*/  ISETP.GE.U32.AND P2, PT, R3, UR17, PT ;  /* 0x0000001103007c0c */ /* 0x000fd6000bf46070 */
[----:B0-----:R-:W0:Y:S02]  /*03f0*/  @!P0 LDC.64 R4, c[0x0][0x388] ;  /* 0x0000e200ff048b82 */ /* 0x001e240000000a00 */
[----:B------:R-:W2:Y:S04]  /*0400*/  @!P2 LDG.E R39, desc[UR14][R30.64] ;  /* 0x0000000e1e27a981 */ /* 0x000ea8000c1e1900 */
[----:B------:R-:W3:Y:S02]  /*0410*/  @!P2 LDG.E R41, desc[UR14][R28.64] ;  /* 0x0000000e1c29a981 */ /* 0x000ee4000c1e1900 */
[----:B------:R-:W1:Y:S02]  /*0420*/  @!P0 LDC.64 R6, c[0x0][0x390] ;  /* 0x0000e400ff068b82 */ /* 0x000e640000000a00 */
[----:B------:R-:W4:Y:S04]  /*0430*/  @!P2 LDG.E R43, desc[UR14][R30.64+0x8] ;  /* 0x0000080e1e2ba981 */ /* 0x000f28000c1e1900 */
[----:B------:R-:W5:Y:S04]  /*0440*/  @!P2 LDG.E R45, desc[UR14][R28.64+0x8] ;  /* 0x0000080e1c2da981 */ /* 0x000f68000c1e1900 */
[----:B------:R-:W5:Y:S04]  /*0450*/  @!P2 LDG.E R36, desc[UR14][R26.64] ;  /* 0x0000000e1a24a981 */ /* 0x000f68000c1e1900 */
[----:B------:R-:W5:Y:S01]  /*0460*/  @!P2 LDG.E R38, desc[UR14][R24.64] ;  /* 0x0000000e1826a981 */ /* 0x000f62000c1e1900 */
[----:B0-----:R-:W-:-:S05]  /*0470*/  @!P0 IMAD.WIDE.U32 R4, R2, 0x4, R4 ;  /* 0x0000000402048825 */ /* 0x001fca00078e0004 */
[----:B------:R-:W2:Y:S01]  /*0480*/  @!P0 LDG.E R17, desc[UR14][R4.64] ;  /* 0x0000000e04118981 */ /* 0x000ea2000c1e1900 */
[----:B-1----:R-:W-:-:S03]  /*0490*/  @!P0 IMAD.WIDE.U32 R6, R2, 0x4, R6 ;  /* 0x0000000402068825 */ /* 0x002fc600078e0006 */
[----:B------:R-:W3:Y:S04]  /*04a0*/  @!P0 LDG.E R35, desc[UR14][R4.64+0x8] ;  /* 0x0000080e04238981 */ /* 0x000ee8000c1e1900 */
[----:B------:R-:W4:Y:S04]  /*04b0*/  @!P0 LDG.E R19, desc[UR14][R6.64] ;  /* 0x0000000e06138981 */ /* 0x000f28000c1e1900 */
[----:B------:R-:W5:Y:S04]  /*04c0*/  @!P0 LDG.E R37, desc[UR14][R6.64+0x8] ;  /* 0x0000080e06258981 */ /* 0x000f68000c1e1900 */
[----:B--2---:R-:W-:Y:S04]  /*04d0*/  @!P0 STS [R32], R17 ;  /* 0x0000001120008388 */ /* 0x004fe80000000800 */
[----:B----4-:R-:W-:Y:S04]  /*04e0*/  @!P0 STS [R20], R19 ;  /* 0x0000001314008388 */ /* 0x010fe80000000800 */
[----:B---3--:R-:W-:Y:S04]  /*04f0*/  @!P0 STS [R32+0x8], R35 ;  /* 0x0000082320008388 */ /* 0x008fe80000000800 */
[----:B-----5:R-:W-:Y:S04]  /*0500*/  @!P0 STS [R20+0x8], R37 ;  /* 0x0000082514008388 */ /* 0x020fe80000000800 */
[----:B------:R-:W-:Y:S04]  /*0510*/  @!P2 STS [R14], R39 ;  /* 0x000000270e00a388 */ /* 0x000fe80000000800 */
[----:B------:R-:W-:Y:S04]  /*0520*/  @!P2 STS [R22], R41 ;  /* 0x000000291600a388 */ /* 0x000fe80000000800 */
[----:B------:R-:W-:Y:S04]  /*0530*/  @!P2 STS [R14+0x8], R43 ;  /* 0x0000082b0e00a388 */ /* 0x000fe80000000800 */
[----:B------:R-:W-:Y:S04]  /*0540*/  @!P2 STS [R22+0x8], R45 ;  /* 0x0000082d1600a388 */ /* 0x000fe80000000800 */
[----:B------:R-:W-:Y:S04]  /*0550*/  @!P2 STS [R11], R36 ;  /* 0x000000240b00a388 */ /* 0x000fe80000000800 */
[----:B------:R-:W-:Y:S01]  /*0560*/  @!P2 STS [R12], R38 ;  /* 0x000000260c00a388 */ /* 0x000fe20000000800 */
[----:B------:R-:W-:Y:S06]  /*0570*/  BAR.SYNC.DEFER_BLOCKING 0x0 ;  /* 0x0000000000007b1d */ /* 0x000fec0000010000 */
[----:B------:R-:W-:Y:S04]  /*0580*/  LDS.128 R4, [R9] ;  /* 0x0000000009047984 */ /* 0x000fe80000000c00 */
[----:B------:R-:W0:Y:S02]  /*0590*/  LDS.128 R16, [R10] ;  /* 0x000000000a107984 */ /* 0x000e240000000c00 */
[----:B0-----:R-:W-:-:S04]  /*05a0*/  FFMA R4, R4, R16, RZ ;  /* 0x0000001004047223 */ /* 0x001fc800000000ff */
[----:B------:R-:W-:-:S04]  /*05b0*/  FFMA R5, R5, R17, R4 ;  /* 0x0000001105057223 */ /* 0x000fc80000000004 */
[----:B------:R-:W-:-:S04]  /*05c0*/  FFMA R6, R6, R18, R5 ;  /* 0x0000001206067223 */ /* 0x000fc80000000005 */
[----:B------:R-:W-:-:S04]  /*05d0*/  FFMA R6, R7, R19, R6 ;  /* 0x0000001307067223 */ /* 0x000fc80000000006 */
[----:B------:R-:W-:-:S05]  /*05e0*/  FMUL R16, R6, UR16 ;  /* 0x0000001006107c20 */ /* 0x000fca0008400000 */
[----:B------:R-:W-:Y:S01]  /*05f0*/  STS [R33], R16 ;  /* 0x0000001021007388 */ /* 0x000fe20000000800 */
[----:B------:R-:W-:Y:S06]  /*0600*/  BAR.SYNC.DEFER_BLOCKING 0x0 ;  /* 0x0000000000007b1d */ /* 0x000fec0000010000 */
[----:B------:R-:W0:Y:S02]  /*0610*/  LDS.64 R4, [R13] ;  /* 0x000000000d047984 */ /* 0x000e240000000a00 */
[----:B------:R-:W-:Y:S06]  /*0620*/  BAR.SYNC.DEFER_BLOCKING 0x0 ;  /* 0x0000000000007b1d */ /* 0x000fec0000010000 */
[----:B------:R-:W1:Y:S01]  /*0630*/  LDS R17, [R33] ;  /* 0x0000000021117984 */ /* 0x000e620000000800 */
[----:B------:R-:W-:-:S02]  /*0640*/  HFMA2 R6, -RZ, RZ, 3.7421875, 0 ;  /* 0x437c0000ff067431 */ /* 0x000fc400000001ff */
[----:B------:R-:W-:Y:S01]  /*0650*/  IMAD.MOV.U32 R7, RZ, RZ, 0x3bbb989d ;  /* 0x3bbb989dff077424 */ /* 0x000fe200078e00ff */
[----:B0-----:R-:W-:-:S05]  /*0660*/  FMNMX3 R18, R4, -INF , R5, !PT ;  /* 0xff80000004127876 */ /* 0x001fca0007800005 */
[----:B-1----:R-:W-:-:S04]  /*0670*/  FADD R4, -R18, R17 ;  /* 0x0000001112047221 */ /* 0x002fc80000000100 */
[----:B------:R-:W-:-:S04]  /*0680*/  FFMA.SAT R5, R4, R7, 0.5 ;  /* 0x3f00000004057423 */ /* 0x000fc80000002007 */
[----:B------:R-:W-:-:S04]  /*0690*/  FFMA.RM R5, R5, R6, 12582913 ;  /* 0x4b40000105057423 */ /* 0x000fc80000004006 */
[----:B------:R-:W-:-:S04]  /*06a0*/  FADD R17, R5, -12583039 ;  /* 0xcb40007f05117421 */ /* 0x000fc80000000000 */
[----:B------:R-:W-:-:S04]  /*06b0*/  FFMA R17, R4, 1.4426950216293334961, -R17 ;  /* 0x3fb8aa3b04117823 */ /* 0x000fc80000000811 */
[----:B------:R-:W-:-:S06]  /*06c0*/  FFMA R16, R4, 1.925963033500011079e-08, R17 ;  /* 0x32a5706004107823 */ /* 0x000fcc0000000011 */
[----:B------:R-:W0:Y:S01]  /*06d0*/  MUFU.EX2 R16, R16 ;  /* 0x0000001000107308 */ /* 0x000e220000000800 */
[----:B------:R-:W-:-:S04]  /*06e0*/  IMAD.SHL.U32 R5, R5, 0x800000, RZ ;  /* 0x0080000005057824 */ /* 0x000fc800078e00ff */
[----:B0-----:R-:W-:-:S05]  /*06f0*/  FMUL R35, R5, R16 ;  /* 0x0000001005237220 */ /* 0x001fca0000400000 */
[----:B------:R-:W-:Y:S01]  /*0700*/  STS [R34], R35 ;  /* 0x0000002322007388 */ /* 0x000fe20000000800 */
[----:B------:R-:W-:Y:S06]  /*0710*/  BAR.SYNC.DEFER_BLOCKING 0x0 ;  /* 0x0000000000007b1d */ /* 0x000fec0000010000 */
[----:B------:R-:W-:Y:S02]  /*0720*/  LDS.64 R4, [R15] ;  /* 0x000000000f047984 */ /* 0x000fe40000000a00 */
[----:B------:R-:W-:Y:S06]  /*0730*/  BAR.SYNC.DEFER_BLOCKING 0x0 ;  /* 0x0000000000007b1d */ /* 0x000fec0000010000 */
[----:B------:R-:W0:Y:S04]  /*0740*/  LDS R19, [R11] ;  /* 0x000000000b137984 */ /* 0x000e280000000800 */
[----:B------:R-:W1:Y:S01]  /*0750*/  LDS R16, [R12] ;  /* 0x000000000c107984 */ /* 0x000e620000000800 */
[----:B0-----:R-:W-:-:S05]  /*0760*/  FMNMX R17, R18, R19, !PT ;  /* 0x0000001312117209 */ /* 0x001fca0007800000 */
[--C-:B------:R-:W-:Y:S01]  /*0770*/  FADD R36, R18, -R17.reuse ;  /* 0x8000001112247221 */ /* 0x100fe20000000000 */
[----:B------:R-:W-:-:S03]  /*0780*/  FADD R18, R19, -R17 ;  /* 0x8000001113127221 */ /* 0x000fc60000000000 */
[-C--:B------:R-:W-:Y:S01]  /*0790*/  FFMA.SAT R37, R36, R7.reuse, 0.5 ;  /* 0x3f00000024257423 */ /* 0x080fe20000002007 */
[----:B------:R-:W-:-:S03]  /*07a0*/  FFMA.SAT R7, R18, R7, 0.5 ;  /* 0x3f00000012077423 */ /* 0x000fc60000002007 */
[-C--:B------:R-:W-:Y:S01]  /*07b0*/  FFMA.RM R19, R37, R6.reuse, 12582913 ;  /* 0x4b40000125137423 */ /* 0x080fe20000004006 */
[----:B------:R-:W-:-:S03]  /*07c0*/  FFMA.RM R35, R7, R6, 12582913 ;  /* 0x4b40000107237423 */ /* 0x000fc60000004006 */
[----:B------:R-:W-:Y:S01]  /*07d0*/  FADD R37, R19, -12583039 ;  /* 0xcb40007f13257421 */ /* 0x000fe20000000000 */
[----:B------:R-:W-:-:S03]  /*07e0*/  FADD R7, R35, -12583039 ;  /* 0xcb40007f23077421 */ /* 0x000fc60000000000 */
[----:B------:R-:W-:-:S04]  /*07f0*/  FFMA R37, R36, 1.4426950216293334961, -R37 ;  /* 0x3fb8aa3b24257823 */ /* 0x000fc80000000825 */
[----:B------:R-:W-:Y:S01]  /*0800*/  FFMA R38, R36, 1.925963033500011079e-08, R37 ;  /* 0x32a5706024267823 */ /* 0x000fe20000000025 */
[C---:B------:R-:W-:Y:S01]  /*0810*/  FFMA R37, R18.reuse, 1.4426950216293334961, -R7 ;  /* 0x3fb8aa3b12257823 */ /* 0x040fe20000000807 */
[----:B------:R-:W-:Y:S04]  /*0820*/  LDS R36, [R22] ;  /* 0x0000000016247984 */ /* 0x000fe80000000800 */
[----:B------:R-:W0:Y:S01]  /*0830*/  LDS.64 R6, [R15] ;  /* 0x000000000f067984 */ /* 0x000e220000000a00 */
[----:B------:R-:W-:-:S03]  /*0840*/  FFMA R39, R18, 1.925963033500011079e-08, R37 ;  /* 0x32a5706012277823 */ /* 0x000fc60000000025 */
[----:B------:R-:W2:Y:S04]  /*0850*/  LDS R37, [R21] ;  /* 0x0000000015257984 */ /* 0x000ea80000000800 */
[----:B------:R-:W3:Y:S01]  /*0860*/  LDS R18, [R21+0x10] ;  /* 0x0000100015127984 */ /* 0x000ee20000000800 */
[----:B------:R-:W4:Y:S08]  /*0870*/  MUFU.EX2 R38, R38 ;  /* 0x0000002600267308 */ /* 0x000f300000000800 */
[----:B------:R-:W5:Y:S01]  /*0880*/  MUFU.EX2 R40, R39 ;  /* 0x0000002700287308 */ /* 0x000f620000000800 */
[----:B------:R-:W-:Y:S01]  /*0890*/  FADD R4, RZ, R4 ;  /* 0x00000004ff047221 */ /* 0x000fe20000000000 */
[----:B------:R-:W-:Y:S01]  /*08a0*/  SHF.L.U32 R41, R19, 0x17, RZ ;  /* 0x0000001713297819 */ /* 0x000fe200000006ff */
[----:B------:R-:W-:-:S02]  /*08b0*/  IMAD.SHL.U32 R19, R35, 0x800000, RZ ;  /* 0x0080000023137824 */ /* 0x000fc400078e00ff */
[----:B------:R-:W-:Y:S02]  /*08c0*/  FADD R4, R4, R5 ;  /* 0x0000000504047221 */ /* 0x000fe40000000000 */
[----:B------:R-:W3:Y:S01]  /*08d0*/  LDS R5, [R21+0x8] ;  /* 0x0000080015057984 */ /* 0x000ee20000000800 */
[----:B----4-:R-:W-:-:S03]  /*08e0*/  FMUL R41, R41, R38 ;  /* 0x0000002629297220 */ /* 0x010fc60000400000 */
[----:B------:R-:W4:Y:S01]  /*08f0*/  LDS R38, [R21+0x18] ;  /* 0x0000180015267984 */ /* 0x000f220000000800 */
[----:B------:R-:W-:Y:S01]  /*0900*/  FMUL R4, R4, R41 ;  /* 0x0000002904047220 */ /* 0x000fe20000400000 */
[----:B-----5:R-:W-:-:S04]  /*0910*/  FMUL R19, R19, R40 ;  /* 0x0000002813137220 */ /* 0x020fc80000400000 */
[----:B-1----:R-:W-:Y:S01]  /*0920*/  FFMA R35, R19, R16, R4 ;  /* 0x0000001013237223 */ /* 0x002fe20000000004 */
[----:B0-----:R-:W-:-:S03]  /*0930*/  FMUL R6, R41, R6 ;  /* 0x0000000629067220 */ /* 0x001fc60000400000 */
[----:B------:R-:W0:Y:S01]  /*0940*/  MUFU.RCP R40, R35 ;  /* 0x0000002300287308 */ /* 0x000e220000001000 */
[----:B------:R-:W-:Y:S01]  /*0950*/  FMUL R7, R41, R7 ;  /* 0x0000000729077220 */ /* 0x000fe20000400000 */
[----:B--2---:R-:W-:-:S04]  /*0960*/  FFMA R4, R6, R37, RZ ;  /* 0x0000002506047223 */ /* 0x004fc800000000ff */
[----:B---3--:R-:W-:Y:S01]  /*0970*/  FFMA R37, R7, R18, R4 ;  /* 0x0000001207257223 */ /* 0x008fe20000000004 */
[----:B------:R-:W-:-:S04]  /*0980*/  FMUL R4, R19, R36 ;  /* 0x0000002413047220 */ /* 0x000fc80000400000 */
[----:B------:R-:W-:-:S04]  /*0990*/  FFMA R4, R16, R4, R37 ;  /* 0x0000000410047223 */ /* 0x000fc80000000025 */
[----:B------:R-:W1:Y:S01]  /*09a0*/  FCHK P0, R4, R35 ;  /* 0x0000002304007302 */ /* 0x000e620000000000 */
[----:B0-----:R-:W-:-:S04]  /*09b0*/  FFMA R39, -R35, R40, 1 ;  /* 0x3f80000023277423 */ /* 0x001fc80000000128 */
[----:B------:R-:W-:Y:S01]  /*09c0*/  FFMA R39, R40, R39, R40 ;  /* 0x0000002728277223 */ /* 0x000fe20000000028 */
[----:B------:R-:W-:-:S03]  /*09d0*/  FFMA R6, R6, R5, RZ ;  /* 0x0000000506067223 */ /* 0x000fc600000000ff */
[----:B------:R-:W-:Y:S01]  /*09e0*/  FFMA R18, R4, R39, RZ ;  /* 0x0000002704127223 */ /* 0x000fe200000000ff */
[----:B------:R-:W-:Y:S03]  /*09f0*/  BSSY.RECONVERGENT B0, `(.L_x_114) ;  /* 0x0000008000007945 */ /* 0x000fe60003800200 */
[----:B------:R-:W-:Y:S01]  /*0a00*/  FFMA R5, -R35, R18, R4 ;  /* 0x0000001223057223 */ /* 0x000fe20000000104 */
[----:B----4-:R-:W-:-:S03]  /*0a10*/  FFMA R7, R7, R38, R6 ;  /* 0x0000002607077223 */ /* 0x010fc60000000006 */
[----:B------:R-:W-:Y:S01]  /*0a20*/  FFMA R18, R39, R5, R18 ;  /* 0x0000000527127223 */ /* 0x000fe20000000012 */
[----:B-1----:R-:W-:Y:S06]  /*0a30*/  @!P0 BRA `(.L_x_115) ;  /* 0x00000000000c8947 */ /* 0x002fec0003800000 */
[----:B------:R-:W-:Y:S02]  /*0a40*/  MOV R5, R35 ;  /* 0x0000002300057202 */ /* 0x000fe40000000f00 */
[----:B------:R-:W-:-:S07]  /*0a50*/  MOV R6, 0xa70 ;  /* 0x00000a7000067802 */ /* 0x000fce0000000f00 */
[----:B------:R-:W-:Y:S05]  /*0a60*/  CALL.REL.NOINC `($__internal_1_$__cuda_sm3x_div_rn_noftz_f32_slowpath) ;  /* 0x00000000008c7944 */ /* 0x000fea0003c00000 */
.L_x_115:
[----:B------:R-:W-:Y:S05]  /*0a70*/  BSYNC.RECONVERGENT B0 ;  /* 0x0000000000007941 */ /* 0x000fea0003800200 */
.L_x_114:
[----:B------:R-:W-:Y:S01]  /*0a80*/  STS [R23], R18 ;  /* 0x0000001217007388 */ /* 0x000fe20000000800 */
[----:B------:R-:W0:Y:S01]  /*0a90*/  MUFU.RCP R6, R35 ;  /* 0x0000002300067308 */ /* 0x000e220000001000 */
[----:B------:R-:W-:Y:S02]  /*0aa0*/  BSSY.RECONVERGENT B0, `(.L_x_116) ;  /* 0x0000010000007945 */ /* 0x000fe40003800200 */
[----:B------:R-:W1:Y:S01]  /*0ab0*/  LDS R4, [R22+0x8] ;  /* 0x0000080016047984 */ /* 0x000e620000000800 */
[----:B0-----:R-:W-:Y:S01]  /*0ac0*/  FFMA R5, -R35, R6, 1 ;  /* 0x3f80000023057423 */ /* 0x001fe20000000106 */
[----:B-1----:R-:W-:-:S04]  /*0ad0*/  FMUL R4, R19, R4 ;  /* 0x0000000413047220 */ /* 0x002fc80000400000 */
[----:B------:R-:W-:Y:S01]  /*0ae0*/  FFMA R16, R16, R4, R7 ;  /* 0x0000000410107223 */ /* 0x000fe20000000007 */
[----:B------:R-:W-:-:S03]  /*0af0*/  FFMA R4, R6, R5, R6 ;  /* 0x0000000506047223 */ /* 0x000fc60000000006 */
[----:B------:R-:W0:Y:S01]  /*0b00*/  FCHK P0, R16, R35 ;  /* 0x0000002310007302 */ /* 0x000e220000000000 */
[----:B------:R-:W-:-:S04]  /*0b10*/  FFMA R5, R4, R16, RZ ;  /* 0x0000001004057223 */ /* 0x000fc800000000ff */
[----:B------:R-:W-:-:S04]  /*0b20*/  FFMA R6, -R35, R5, R16 ;  /* 0x0000000523067223 */ /* 0x000fc80000000110 */
[----:B------:R-:W-:Y:S01]  /*0b30*/  FFMA R4, R4, R6, R5 ;  /* 0x0000000604047223 */ /* 0x000fe20000000005 */
[----:B0-----:R-:W-:Y:S06]  /*0b40*/  @!P0 BRA `(.L_x_117) ;  /* 0x0000000000148947 */ /* 0x001fec0003800000 */
[----:B------:R-:W-:Y:S01]  /*0b50*/  IMAD.MOV.U32 R4, RZ, RZ, R16 ;  /* 0x000000ffff047224 */ /* 0x000fe200078e0010 */
[----:B------:R-:W-:Y:S02]  /*0b60*/  MOV R5, R35 ;  /* 0x0000002300057202 */ /* 0x000fe40000000f00 */
[----:B------:R-:W-:-:S07]  /*0b70*/  MOV R6, 0xb90 ;  /* 0x00000b9000067802 */ /* 0x000fce0000000f00 */
[----:B------:R-:W-:Y:S05]  /*0b80*/  CALL.REL.NOINC `($__internal_1_$__cuda_sm3x_div_rn_noftz_f32_slowpath) ;  /* 0x0000000000447944 */ /* 0x000fea0003c00000 */
[----:B------:R-:W-:-:S07]  /*0b90*/  IMAD.MOV.U32 R4, RZ, RZ, R18 ;  /* 0x000000ffff047224 */ /* 0x000fce00078e0012 */
.L_x_117:
[----:B------:R-:W-:Y:S05]  /*0ba0*/  BSYNC.RECONVERGENT B0 ;  /* 0x0000000000007941 */ /* 0x000fea0003800200 */
.L_x_116:
[----:B------:R-:W-:Y:S01]  /*0bb0*/  STS [R23+0x8], R4 ;  /* 0x0000080417007388 */ /* 0x000fe20000000800 */
[----:B------:R-:W-:Y:S01]  /*0bc0*/  IADD3 R8, PT, PT, R8, 0x1, RZ ;  /* 0x0000000108087810 */ /* 0x000fe20007ffe0ff */
[----:B------:R-:W-:Y:S01]  /*0bd0*/  VIADD R2, R2, 0x8 ;  /* 0x0000000802027836 */ /* 0x000fe20000000000 */
[----:B------:R-:W-:Y:S01]  /*0be0*/  IADD3 R0, PT, PT, R0, 0x2, RZ ;  /* 0x0000000200007810 */ /* 0x000fe20007ffe0ff */
[----:B------:R-:W-:Y:S01]  /*0bf0*/  BAR.SYNC.DEFER_BLOCKING 0x0 ;  /* 0x0000000000007b1d */ /* 0x000fe20000010000 */
[----:B------:R-:W-:-:S05]  /*0c00*/  ISETP.NE.AND P0, PT, R8, RZ, PT ;  /* 0x000000ff0800720c */ /* 0x000fca0003f05270 */
[----:B------:R-:W0:Y:S04]  /*0c10*/  @!P2 LDS R5, [R23] ;  /* 0x000000001705a984 */ /* 0x000e280000000800 */
[----:B------:R-:W1:Y:S04]  /*0c20*/  @!P2 LDS R7, [R23+0x8] ;  /* 0x000008001707a984 */ /* 0x000e680000000800 */
[----:B0-----:R0:W-:Y:S04]  /*0c30*/  @!P2 STG.E desc[UR14][R28.64], R5 ;  /* 0x000000051c00a986 */ /* 0x0011e8000c10190e */
[----:B-1----:R0:W-:Y:S04]  /*0c40*/  @!P2 STG.E desc[UR14][R28.64+0x8], R7 ;  /* 0x000008071c00a986 */ /* 0x0021e8000c10190e */
[----:B------:R0:W-:Y:S04]  /*0c50*/  STG.E desc[UR14][R26.64], R17 ;  /* 0x000000111a007986 */ /* 0x0001e8000c10190e */
[----:B------:R0:W-:Y:S01]  /*0c60*/  STG.E desc[UR14][R24.64], R35 ;  /* 0x0000002318007986 */ /* 0x0001e2000c10190e */
[----:B------:R-:W-:Y:S06]  /*0c70*/  BAR.SYNC.DEFER_BLOCKING 0x0 ;  /* 0x0000000000007b1d */ /* 0x000fec0000010000 */
[----:B------:R-:W-:Y:S05]  /*0c80*/  @P0 BRA `(.L_x_118) ;  /* 0xfffffff400d00947 */ /* 0x000fea000383ffff */
[----:B------:R-:W-:Y:S05]  /*0c90*/  EXIT ;  /* 0x000000000000794d */ /* 0x000fea0003800000 */
        .weak           $__internal_1_$__cuda_sm3x_div_rn_noftz_f32_slowpath
        .type           $__internal_1_$__cuda_sm3x_div_rn_noftz_f32_slowpath,@function
        .size           $__internal_1_$__cuda_sm3x_div_rn_noftz_f32_slowpath,(.L_x_132 - $__internal_1_$__cuda_sm3x_div_rn_noftz_f32_slowpath)
$__internal_1_$__cuda_sm3x_div_rn_noftz_f32_slowpath:
[----:B------:R-:W-:Y:S01]  /*0ca0*/  SHF.R.U32.HI R18, RZ, 0x17, R5 ;  /* 0x00000017ff127819 */ /* 0x000fe20000011605 */
[----:B------:R-:W-:Y:S01]  /*0cb0*/  BSSY.RECONVERGENT B1, `(.L_x_119) ;  /* 0x0000062000017945 */ /* 0x000fe20003800200 */
[----:B------:R-:W-:Y:S02]  /*0cc0*/  SHF.R.U32.HI R36, RZ, 0x17, R4 ;  /* 0x00000017ff247819 */ /* 0x000fe40000011604 */
[----:B------:R-:W-:Y:S02]  /*0cd0*/  LOP3.LUT R18, R18, 0xff, RZ, 0xc0, !PT ;  /* 0x000000ff12127812 */ /* 0x000fe400078ec0ff */
[----:B------:R-:W-:-:S03]  /*0ce0*/  LOP3.LUT R41, R36, 0xff, RZ, 0xc0, !PT ;  /* 0x000000ff24297812 */ /* 0x000fc600078ec0ff */
[----:B------:R-:W-:Y:S01]  /*0cf0*/  VIADD R38, R18, 0xffffffff ;  /* 0xffffffff12267836 */ /* 0x000fe20000000000 */
[----:B------:R-:W-:-:S04]  /*0d00*/  IADD3 R37, PT, PT, R41, -0x1, RZ ;  /* 0xffffffff29257810 */ /* 0x000fc80007ffe0ff */
[----:B------:R-:W-:-:S04]  /*0d10*/  ISETP.GT.U32.AND P0, PT, R38, 0xfd, PT ;  /* 0x000000fd2600780c */ /* 0x000fc80003f04070 */
        /* <DEDUP_REMOVED lines=21> */
[----:B------:R-:W-:Y:S01]  /*0e70*/  @P0 IMAD.MOV.U32 R36, RZ, RZ, RZ ;  /* 0x000000ffff240224 */ /* 0x000fe200078e00ff */
[----:B------:R-:W-:Y:S01]  /*0e80*/  @!P0 MOV R36, 0xffffffc0 ;  /* 0xffffffc000248802 */ /* 0x000fe20000000f00 */
[----:B------:R-:W-:Y:S01]  /*0e90*/  @!P0 FFMA R4, R4, 1.84467440737095516160e+19, RZ ;  /* 0x5f80000004048823 */ /* 0x000fe200000000ff */
[----:B------:R-:W-:Y:S02]  /*0ea0*/  @!P1 FFMA R5, R5, 1.84467440737095516160e+19, RZ ;  /* 0x5f80000005059823 */ /* 0x000fe400000000ff */
[----:B------:R-:W-:-:S07]  /*0eb0*/  @!P1 IADD3 R36, PT, PT, R36, 0x40, RZ ;  /* 0x0000004024249810 */ /* 0x000fce0007ffe0ff */
.L_x_120:
[----:B------:R-:W-:Y:S01]  /*0ec0*/  LEA R38, R18, 0xc0800000, 0x17 ;  /* 0xc080000012267811 */ /* 0x000fe200078eb8ff */
[----:B------:R-:W-:Y:S04]  /*0ed0*/  BSSY.RECONVERGENT B2, `(.L_x_125) ;  /* 0x0000036000027945 */ /* 0x000fe80003800200 */
[----:B------:R-:W-:Y:S01]  /*0ee0*/  IMAD.IADD R40, R5, 0x1, -R38 ;  /* 0x0000000105287824 */ /* 0x000fe200078e0a26 */
[----:B------:R-:W-:-:S03]  /*0ef0*/  IADD3 R5, PT, PT, R41, -0x7f, RZ ;  /* 0xffffff8129057810 */ /* 0x000fc60007ffe0ff */
[----:B------:R-:W0:Y:S01]  /*0f00*/  MUFU.RCP R37, R40 ;  /* 0x0000002800257308 */ /* 0x000e220000001000 */
[----:B------:R-:W-:Y:S01]  /*0f10*/  FADD.FTZ R39, -R40, -RZ ;  /* 0x800000ff28277221 */ /* 0x000fe20000010100 */
[----:B------:R-:W-:-:S03]  /*0f20*/  IMAD R4, R5, -0x800000, R4 ;  /* 0xff80000005047824 */ /* 0x000fc600078e0204 */
[----:B0-----:R-:W-:-:S04]  /*0f30*/  FFMA R38, R37, R39, 1 ;  /* 0x3f80000025267423 */ /* 0x001fc80000000027 */
[----:B------:R-:W-:-:S04]  /*0f40*/  FFMA R37, R37, R38, R37 ;  /* 0x0000002625257223 */ /* 0x000fc80000000025 */
[----:B------:R-:W-:-:S04]  /*0f50*/  FFMA R38, R4, R37, RZ ;  /* 0x0000002504267223 */ /* 0x000fc800000000ff */
[----:B------:R-:W-:-:S04]  /*0f60*/  FFMA R41, R39, R38, R4 ;  /* 0x0000002627297223 */ /* 0x000fc80000000004 */
[----:B------:R-:W-:Y:S01]  /*0f70*/  FFMA R38, R37, R41, R38 ;  /* 0x0000002925267223 */ /* 0x000fe20000000026 */
[----:B------:R-:W-:-:S03]  /*0f80*/  IADD3 R41, PT, PT, R5, 0x7f, -R18 ;  /* 0x0000007f05297810 */ /* 0x000fc60007ffe812 */
[----:B------:R-:W-:Y:S01]  /*0f90*/  FFMA R39, R39, R38, R4 ;  /* 0x0000002627277223 */ /* 0x000fe20000000004 */
[----:B------:R-:W-:-:S03]  /*0fa0*/  IADD3 R41, PT, PT, R41, R36, RZ ;  /* 0x0000002429297210 */ /* 0x000fc60007ffe0ff */
[----:B------:R-:W-:-:S05]  /*0fb0*/  FFMA R4, R37, R39, R38 ;  /* 0x0000002725047223 */ /* 0x000fca0000000026 */
[----:B------:R-:W-:-:S04]  /*0fc0*/  SHF.R.U32.HI R5, RZ, 0x17, R4 ;  /* 0x00000017ff057819 */ /* 0x000fc80000011604 */
[----:B------:R-:W-:-:S05]  /*0fd0*/  LOP3.LUT R5, R5, 0xff, RZ, 0xc0, !PT ;  /* 0x000000ff05057812 */ /* 0x000fca00078ec0ff */
[----:B------:R-:W-:-:S05]  /*0fe0*/  IMAD.IADD R36, R5, 0x1, R41 ;  /* 0x0000000105247824 */ /* 0x000fca00078e0229 */
        /* <DEDUP_REMOVED lines=11> */
[C---:B------:R-:W-:Y:S02]  /*10a0*/  ISETP.NE.AND P3, PT, R36.reuse, RZ, PT ;  /* 0x000000ff2400720c */ /* 0x040fe40003f65270 */
[C---:B------:R-:W-:Y:S02]  /*10b0*/  ISETP.NE.AND P1, PT, R36.reuse, RZ, PT ;  /* 0x000000ff2400720c */ /* 0x040fe40003f25270 */
[----:B------:R-:W-:Y:S01]  /*10c0*/  LOP3.LUT R18, R5, 0x7fffff, RZ, 0xc0, !PT ;  /* 0x007fffff05127812 */ /* 0x000fe200078ec0ff */
[CCC-:B------:R-:W-:Y:S01]  /*10d0*/  FFMA.RP R5, R37.reuse, R39.reuse, R38.reuse ;  /* 0x0000002725057223 */ /* 0x1c0fe20000008026 */
[----:B------:R-:W-:Y:S01]  /*10e0*/  FFMA.RM R38, R37, R39, R38 ;  /* 0x0000002725267223 */ /* 0x000fe20000004026 */
[----:B------:R-:W-:Y:S01]  /*10f0*/  IADD3 R37, PT, PT, R36, 0x20, RZ ;  /* 0x0000002024257810 */ /* 0x000fe20007ffe0ff */
[----:B------:R-:W-:Y:S01]  /*1100*/  IMAD.MOV R36, RZ, RZ, -R36 ;  /* 0x000000ffff247224 */ /* 0x000fe200078e0a24 */
[----:B------:R-:W-:-:S02]  /*1110*/  LOP3.LUT R18, R18, 0x800000, RZ, 0xfc, !PT ;  /* 0x0080000012127812 */ /* 0x000fc400078efcff */
[----:B------:R-:W-:Y:S02]  /*1120*/  FSETP.NEU.FTZ.AND P0, PT, R5, R38, PT ;  /* 0x000000260500720b */ /* 0x000fe40003f1d000 */
[----:B------:R-:W-:Y:S02]  /*1130*/  SHF.L.U32 R37, R18, R37, RZ ;  /* 0x0000002512257219 */ /* 0x000fe400000006ff */
[----:B------:R-:W-:Y:S02]  /*1140*/  SEL R5, R36, RZ, P3 ;  /* 0x000000ff24057207 */ /* 0x000fe40001800000 */
[----:B------:R-:W-:Y:S02]  /*1150*/  ISETP.NE.AND P1, PT, R37, RZ, P1 ;  /* 0x000000ff2500720c */ /* 0x000fe40000f25270 */
[----:B------:R-:W-:Y:S02]  /*1160*/  SHF.R.U32.HI R5, RZ, R5, R18 ;  /* 0x00000005ff057219 */ /* 0x000fe40000011612 */
[----:B------:R-:W-:-:S02]  /*1170*/  PLOP3.LUT P0, PT, P0, P1, PT, 0xf8, 0x8f ;  /* 0x00000000008f781c */ /* 0x000fc40000703f70 */
[----:B------:R-:W-:Y:S02]  /*1180*/  SHF.R.U32.HI R37, RZ, 0x1, R5 ;  /* 0x00000001ff257819 */ /* 0x000fe40000011605 */
[----:B------:R-:W-:-:S04]  /*1190*/  SEL R18, RZ, 0x1, !P0 ;  /* 0x00000001ff127807 */ /* 0x000fc80004000000 */
[----:B------:R-:W-:-:S04]  /*11a0*/  LOP3.LUT R18, R18, 0x1, R37, 0xf8, !PT ;  /* 0x0000000112127812 */ /* 0x000fc800078ef825 */
[----:B------:R-:W-:-:S04]  /*11b0*/  LOP3.LUT R18, R18, R5, RZ, 0xc0, !PT ;  /* 0x0000000512127212 */ /* 0x000fc800078ec0ff */
[----:B------:R-:W-:-:S04]  /*11c0*/  IADD3 R37, PT, PT, R37, R18, RZ ;  /* 0x0000001225257210 */ /* 0x000fc80007ffe0ff */
[----:B------:R-:W-:Y:S01]  /*11d0*/  LOP3.LUT R4, R37, R4, RZ, 0xfc, !PT ;  /* 0x0000000425047212 */ /* 0x000fe200078efcff */
[----:B------:R-:W-:Y:S06]  /*11e0*/  BRA `(.L_x_128) ;  /* 0x0000000000107947 */ /* 0x000fec0003800000 */
.L_x_127:
[----:B------:R-:W-:-:S04]  /*11f0*/  LOP3.LUT R4, R4, 0x80000000, RZ, 0xc0, !PT ;  /* 0x8000000004047812 */ /* 0x000fc800078ec0ff */
[----:B------:R-:W-:Y:S01]  /*1200*/  LOP3.LUT R4, R4, 0x7f800000, RZ, 0xfc, !PT ;  /* 0x7f80000004047812 */ /* 0x000fe200078efcff */
[----:B------:R-:W-:Y:S06]  /*1210*/  BRA `(.L_x_128) ;  /* 0x0000000000047947 */ /* 0x000fec0003800000 */
.L_x_126:
[----:B------:R-:W-:-:S07]  /*1220*/  LEA R4, R41, R4, 0x17 ;  /* 0x0000000429047211 */ /* 0x000fce00078eb8ff */
.L_x_128:
[----:B------:R-:W-:Y:S05]  /*1230*/  BSYNC.RECONVERGENT B2 ;  /* 0x0000000000027941 */ /* 0x000fea0003800200 */
.L_x_125:
[----:B------:R-:W-:Y:S05]  /*1240*/  BRA `(.L_x_129) ;  /* 0x0000000000207947 */ /* 0x000fea0003800000 */
.L_x_124:
[----:B------:R-:W-:-:S04]  /*1250*/  LOP3.LUT R4, R5, 0x80000000, R4, 0x48, !PT ;  /* 0x8000000005047812 */ /* 0x000fc800078e4804 */
[----:B------:R-:W-:Y:S01]  /*1260*/  LOP3.LUT R4, R4, 0x7f800000, RZ, 0xfc, !PT ;  /* 0x7f80000004047812 */ /* 0x000fe200078efcff */
[----:B------:R-:W-:Y:S06]  /*1270*/  BRA `(.L_x_129) ;  /* 0x0000000000147947 */ /* 0x000fec0003800000 */
.L_x_123:
[----:B------:R-:W-:Y:S01]  /*1280*/  LOP3.LUT R4, R5, 0x80000000, R4, 0x48, !PT ;  /* 0x8000000005047812 */ /* 0x000fe200078e4804 */
[----:B------:R-:W-:Y:S06]  /*1290*/  BRA `(.L_x_129) ;  /* 0x00000000000c7947 */ /* 0x000fec0003800000 */
.L_x_122:
[----:B------:R-:W0:Y:S01]  /*12a0*/  MUFU.RSQ R4, -QNAN ;  /* 0xffc0000000047908 */ /* 0x000e220000001400 */
[----:B------:R-:W-:Y:S05]  /*12b0*/  BRA `(.L_x_129) ;  /* 0x0000000000047947 */ /* 0x000fea0003800000 */
.L_x_121:
[----:B------:R-:W-:-:S07]  /*12c0*/  FADD.FTZ R4, R4, R5 ;  /* 0x0000000504047221 */ /* 0x000fce0000010000 */
.L_x_129:
[----:B------:R-:W-:Y:S05]  /*12d0*/  BSYNC.RECONVERGENT B1 ;  /* 0x0000000000017941 */ /* 0x000fea0003800200 */
.L_x_119:
[----:B------:R-:W-:Y:S02]  /*12e0*/  HFMA2 R5, -RZ, RZ, 0, 0 ;  /* 0x00000000ff057431 */ /* 0x000fe400000001ff */
[----:B0-----:R-:W-:Y:S01]  /*12f0*/  IMAD.MOV.U32 R18, RZ, RZ, R4 ;  /* 0x000000ffff127224 */ /* 0x001fe200078e0004 */
[----:B------:R-:W-:-:S04]  /*1300*/  MOV R4, R6 ;  /* 0x0000000600047202 */ /* 0x000fc80000000f00 */
[----:B------:R-:W-:Y:S05]  /*1310*/  RET.REL.NODEC R4 `(_Z25flash_attention_v1_kernelPfS_S_S_S_S_if) ;  /* 0xffffffec04387950 */ /* 0x000fea0003c3ffff */
.L_x_130:
        /* <DEDUP_REMOVED lines=14> */
.L_x_132:


//--------------------- .nv.shared.reserved.0     --------------------------
	.section	.nv.shared.reserved.0,"aw",@nobits
	.weak		__nv_reservedSMEM_offset_0_alias
	.size		__nv_reservedSMEM_offset_0_alias, 0, 64
	.other		__nv_reservedSMEM_offset_0_alias,@"STO_CUDA_RESERVED_SHARED STV_DEFAULT"
__nv_reservedSMEM_offset_0_alias:
	.zero		0
	.zero		64


//--------------------- .nv.shared._Z25flash_attention_v1_kernelPfS_S_S_S_S_if --------------------------
	.section	.nv.shared._Z25flash_attention_v1_kernelPfS_S_S_S_S_if,"aw",@nobits
	.sectionflags	@""
	.align	4
.nv.shared._Z25flash_attention_v1_kernelPfS_S_S_S_S_if:
	.zero		1232


//--------------------- .nv.constant0._Z11row_softmaxPfS_i --------------------------
	.section	.nv.constant0._Z11row_softmaxPfS_i,"a",@progbits
	.sectionflags	@""
	.align	4
.nv.constant0._Z11row_softmaxPfS_i:
	.zero		916


//--------------------- .nv.constant0._Z8naive_pvPfS_S_iii --------------------------
	.section	.nv.constant0._Z8naive_pvPfS_S_iii,"a",@progbits
	.sectionflags	@""
	.align	4
.nv.constant0._Z8naive_pvPfS_S_iii:
	.zero		932


//--------------------- .nv.constant0._Z15naive_nrow_gemmPfS_S_ffiiii --------------------------
	.section	.nv.constant0._Z15naive_nrow_gemmPfS_S_ffiiii,"a",@progbits
	.sectionflags	@""
	.align	4
.nv.constant0._Z15naive_nrow_gemmPfS_S_ffiiii:
	.zero		944


//--------------------- .nv.constant0._Z25flash_attention_v1_kernelPfS_S_S_S_S_if --------------------------
	.section	.nv.constant0._Z25flash_attention_v1_kernelPfS_S_S_S_S_if,"a",@progbits
	.sectionflags	@""
	.align	4
.nv.constant0._Z25flash_attention_v1_kernelPfS_S_S_S_S_if:
	.zero		952


//--------------------- SYMBOLS --------------------------

	.type		.nv.reservedSmem.offset0,@object
	.size		.nv.reservedSmem.offset0,0x4
	.type		.nv.reservedSmem.cap,@object
	.size		.nv.reservedSmem.cap,0x4
